//
// Generated by NVIDIA NVVM Compiler
//
// Compiler Build ID: CL-36424714
// Cuda compilation tools, release 13.0, V13.0.88
// Based on NVVM 20.0.0
//

.version 9.0
.target sm_100
.address_size 64

	// .globl	_Z6sgemm9iiifPfiS_ifS_i
// _ZZ6sgemm9iiifPfiS_ifS_iE8a_shared has been demoted
// _ZZ6sgemm9iiifPfiS_ifS_iE8b_shared has been demoted

.visible .entry _Z6sgemm9iiifPfiS_ifS_i(
	.param .u32 _Z6sgemm9iiifPfiS_ifS_i_param_0,
	.param .u32 _Z6sgemm9iiifPfiS_ifS_i_param_1,
	.param .u32 _Z6sgemm9iiifPfiS_ifS_i_param_2,
	.param .f32 _Z6sgemm9iiifPfiS_ifS_i_param_3,
	.param .u64 .ptr .align 1 _Z6sgemm9iiifPfiS_ifS_i_param_4,
	.param .u32 _Z6sgemm9iiifPfiS_ifS_i_param_5,
	.param .u64 .ptr .align 1 _Z6sgemm9iiifPfiS_ifS_i_param_6,
	.param .u32 _Z6sgemm9iiifPfiS_ifS_i_param_7,
	.param .f32 _Z6sgemm9iiifPfiS_ifS_i_param_8,
	.param .u64 .ptr .align 1 _Z6sgemm9iiifPfiS_ifS_i_param_9,
	.param .u32 _Z6sgemm9iiifPfiS_ifS_i_param_10
)
{
	.reg .pred 	%p<3>;
	.reg .b32 	%r<117>;
	.reg .b32 	%f<963>;
	.reg .b64 	%rd<47>;
	// demoted variable
	.shared .align 4 .b8 _ZZ6sgemm9iiifPfiS_ifS_iE8a_shared[8192];
	// demoted variable
	.shared .align 4 .b8 _ZZ6sgemm9iiifPfiS_ifS_iE8b_shared[8192];
	ld.param.u32 	%r15, [_Z6sgemm9iiifPfiS_ifS_i_param_2];
	ld.param.u64 	%rd10, [_Z6sgemm9iiifPfiS_ifS_i_param_4];
	ld.param.u32 	%r18, [_Z6sgemm9iiifPfiS_ifS_i_param_5];
	ld.param.u64 	%rd11, [_Z6sgemm9iiifPfiS_ifS_i_param_6];
	ld.param.u32 	%r16, [_Z6sgemm9iiifPfiS_ifS_i_param_7];
	cvta.to.global.u64 	%rd1, %rd11;
	cvta.to.global.u64 	%rd2, %rd10;
	mov.u32 	%r19, %tid.x;
	and.b32  	%r20, %r19, 14;
	mov.u32 	%r21, %ctaid.x;
	mov.u32 	%r1, %ctaid.y;
	shl.b32 	%r22, %r19, 2;
	and.b32  	%r23, %r22, 4;
	shr.u32 	%r24, %r19, 1;
	and.b32  	%r25, %r24, 504;
	shr.u32 	%r26, %r20, 1;
	or.b32  	%r27, %r25, %r26;
	shr.u32 	%r28, %r19, 5;
	and.b32  	%r29, %r22, 124;
	shl.b32 	%r30, %r19, 1;
	and.b32  	%r31, %r30, 64;
	and.b32  	%r32, %r22, 56;
	or.b32  	%r2, %r31, %r32;
	and.b32  	%r33, %r24, 480;
	shl.b32 	%r34, %r19, 3;
	and.b32  	%r35, %r34, 8;
	and.b32  	%r36, %r19, 16;
	or.b32  	%r37, %r35, %r36;
	or.b32  	%r3, %r37, %r33;
	mul.lo.s32 	%r38, %r21, %r18;
	shl.b32 	%r4, %r38, 7;
	mul.wide.s32 	%rd12, %r4, 4;
	add.s64 	%rd13, %rd2, %rd12;
	shl.b32 	%r39, %r1, 7;
	mul.wide.u32 	%rd14, %r39, 4;
	add.s64 	%rd15, %rd1, %rd14;
	mad.lo.s32 	%r5, %r18, %r27, %r23;
	mul.wide.s32 	%rd16, %r5, 4;
	add.s64 	%rd17, %rd13, %rd16;
	ld.global.v4.f32 	{%f242, %f243, %f244, %f245}, [%rd17];
	mad.lo.s32 	%r6, %r16, %r28, %r29;
	mul.wide.s32 	%rd18, %r6, 4;
	add.s64 	%rd19, %rd15, %rd18;
	ld.global.v4.f32 	{%f246, %f247, %f248, %f249}, [%rd19];
	shl.b32 	%r40, %r27, 2;
	shl.b32 	%r41, %r19, 11;
	and.b32  	%r42, %r41, 2048;
	or.b32  	%r43, %r42, %r40;
	mov.u32 	%r116, _ZZ6sgemm9iiifPfiS_ifS_iE8a_shared;
	add.s32 	%r45, %r116, %r43;
	st.shared.f32 	[%r45], %f242;
	st.shared.f32 	[%r45+512], %f243;
	st.shared.f32 	[%r45+1024], %f244;
	st.shared.f32 	[%r45+1536], %f245;
	shl.b32 	%r46, %r19, 4;
	and.b32  	%r47, %r46, 496;
	shl.b32 	%r48, %r28, 9;
	or.b32  	%r49, %r48, %r47;
	mov.u32 	%r115, _ZZ6sgemm9iiifPfiS_ifS_iE8b_shared;
	add.s32 	%r51, %r115, %r49;
	st.shared.v4.f32 	[%r51], {%f246, %f247, %f248, %f249};
	bar.sync 	0;
	setp.lt.s32 	%p1, %r15, 1;
	mov.f32 	%f899, 0f00000000;
	mov.f32 	%f900, %f899;
	mov.f32 	%f901, %f899;
	mov.f32 	%f902, %f899;
	mov.f32 	%f903, %f899;
	mov.f32 	%f904, %f899;
	mov.f32 	%f905, %f899;
	mov.f32 	%f906, %f899;
	mov.f32 	%f907, %f899;
	mov.f32 	%f908, %f899;
	mov.f32 	%f909, %f899;
	mov.f32 	%f910, %f899;
	mov.f32 	%f911, %f899;
	mov.f32 	%f912, %f899;
	mov.f32 	%f913, %f899;
	mov.f32 	%f914, %f899;
	mov.f32 	%f915, %f899;
	mov.f32 	%f916, %f899;
	mov.f32 	%f917, %f899;
	mov.f32 	%f918, %f899;
	mov.f32 	%f919, %f899;
	mov.f32 	%f920, %f899;
	mov.f32 	%f921, %f899;
	mov.f32 	%f922, %f899;
	mov.f32 	%f923, %f899;
	mov.f32 	%f924, %f899;
	mov.f32 	%f925, %f899;
	mov.f32 	%f926, %f899;
	mov.f32 	%f927, %f899;
	mov.f32 	%f928, %f899;
	mov.f32 	%f929, %f899;
	mov.f32 	%f930, %f899;
	mov.f32 	%f931, %f899;
	mov.f32 	%f932, %f899;
	mov.f32 	%f933, %f899;
	mov.f32 	%f934, %f899;
	mov.f32 	%f935, %f899;
	mov.f32 	%f936, %f899;
	mov.f32 	%f937, %f899;
	mov.f32 	%f938, %f899;
	mov.f32 	%f939, %f899;
	mov.f32 	%f940, %f899;
	mov.f32 	%f941, %f899;
	mov.f32 	%f942, %f899;
	mov.f32 	%f943, %f899;
	mov.f32 	%f944, %f899;
	mov.f32 	%f945, %f899;
	mov.f32 	%f946, %f899;
	mov.f32 	%f947, %f899;
	mov.f32 	%f948, %f899;
	mov.f32 	%f949, %f899;
	mov.f32 	%f950, %f899;
	mov.f32 	%f951, %f899;
	mov.f32 	%f952, %f899;
	mov.f32 	%f953, %f899;
	mov.f32 	%f954, %f899;
	mov.f32 	%f955, %f899;
	mov.f32 	%f956, %f899;
	mov.f32 	%f957, %f899;
	mov.f32 	%f958, %f899;
	mov.f32 	%f959, %f899;
	mov.f32 	%f960, %f899;
	mov.f32 	%f961, %f899;
	mov.f32 	%f962, %f899;
	@%p1 bra 	$L__BB0_3;
	ld.param.u32 	%r110, [_Z6sgemm9iiifPfiS_ifS_i_param_7];
	shl.b32 	%r55, %r3, 2;
	add.s32 	%r56, %r115, %r55;
	ld.shared.v4.f32 	{%f834, %f833, %f832, %f831}, [%r56+16];
	ld.shared.v4.f32 	{%f826, %f825, %f824, %f823}, [%r56];
	shl.b32 	%r57, %r2, 2;
	add.s32 	%r58, %r116, %r57;
	ld.shared.v4.f32 	{%f819, %f820, %f821, %f822}, [%r58+16];
	ld.shared.v4.f32 	{%f827, %f828, %f829, %f830}, [%r58];
	shl.b32 	%r59, %r110, 3;
	mul.wide.u32 	%rd20, %r1, 512;
	mul.wide.s32 	%rd21, %r59, 4;
	add.s64 	%rd22, %rd20, %rd21;
	add.s64 	%rd24, %rd22, %rd18;
	add.s64 	%rd46, %rd1, %rd24;
	add.s64 	%rd27, %rd12, %rd16;
	add.s64 	%rd28, %rd27, %rd2;
	add.s64 	%rd45, %rd28, 32;
	mov.f32 	%f962, 0f00000000;
	mov.b32 	%r113, 0;
	mov.u32 	%r114, %r113;
	mov.f32 	%f961, %f962;
	mov.f32 	%f960, %f962;
	mov.f32 	%f959, %f962;
	mov.f32 	%f958, %f962;
	mov.f32 	%f957, %f962;
	mov.f32 	%f956, %f962;
	mov.f32 	%f955, %f962;
	mov.f32 	%f954, %f962;
	mov.f32 	%f953, %f962;
	mov.f32 	%f952, %f962;
	mov.f32 	%f951, %f962;
	mov.f32 	%f950, %f962;
	mov.f32 	%f949, %f962;
	mov.f32 	%f948, %f962;
	mov.f32 	%f947, %f962;
	mov.f32 	%f946, %f962;
	mov.f32 	%f945, %f962;
	mov.f32 	%f944, %f962;
	mov.f32 	%f943, %f962;
	mov.f32 	%f942, %f962;
	mov.f32 	%f941, %f962;
	mov.f32 	%f940, %f962;
	mov.f32 	%f939, %f962;
	mov.f32 	%f938, %f962;
	mov.f32 	%f937, %f962;
	mov.f32 	%f936, %f962;
	mov.f32 	%f935, %f962;
	mov.f32 	%f934, %f962;
	mov.f32 	%f933, %f962;
	mov.f32 	%f932, %f962;
	mov.f32 	%f931, %f962;
	mov.f32 	%f930, %f962;
	mov.f32 	%f929, %f962;
	mov.f32 	%f928, %f962;
	mov.f32 	%f927, %f962;
	mov.f32 	%f926, %f962;
	mov.f32 	%f925, %f962;
	mov.f32 	%f924, %f962;
	mov.f32 	%f923, %f962;
	mov.f32 	%f922, %f962;
	mov.f32 	%f921, %f962;
	mov.f32 	%f920, %f962;
	mov.f32 	%f919, %f962;
	mov.f32 	%f918, %f962;
	mov.f32 	%f917, %f962;
	mov.f32 	%f916, %f962;
	mov.f32 	%f915, %f962;
	mov.f32 	%f914, %f962;
	mov.f32 	%f913, %f962;
	mov.f32 	%f912, %f962;
	mov.f32 	%f911, %f962;
	mov.f32 	%f910, %f962;
	mov.f32 	%f909, %f962;
	mov.f32 	%f908, %f962;
	mov.f32 	%f907, %f962;
	mov.f32 	%f906, %f962;
	mov.f32 	%f905, %f962;
	mov.f32 	%f904, %f962;
	mov.f32 	%f903, %f962;
	mov.f32 	%f902, %f962;
	mov.f32 	%f901, %f962;
	mov.f32 	%f900, %f962;
	mov.f32 	%f899, %f962;
$L__BB0_2:
	ld.param.u32 	%r111, [_Z6sgemm9iiifPfiS_ifS_i_param_7];
	ld.param.u32 	%r109, [_Z6sgemm9iiifPfiS_ifS_i_param_2];
	ld.global.v4.f32 	{%f251, %f252, %f253, %f254}, [%rd46];
	ld.global.v4.f32 	{%f255, %f256, %f257, %f258}, [%rd45];
	mov.u32 	%r60, %tid.x;
	shr.u32 	%r61, %r60, 1;
	shl.b32 	%r62, %r60, 4;
	and.b32  	%r63, %r62, 224;
	shl.b32 	%r64, %r60, 3;
	and.b32  	%r65, %r64, 256;
	or.b32  	%r66, %r65, %r63;
	add.s32 	%r67, %r116, %r66;
	ld.shared.v4.f32 	{%f259, %f260, %f261, %f262}, [%r67+512];
	ld.shared.v4.f32 	{%f263, %f264, %f265, %f266}, [%r67+528];
	and.b32  	%r68, %r64, 8;
	and.b32  	%r69, %r60, 16;
	or.b32  	%r70, %r68, %r69;
	and.b32  	%r71, %r61, 480;
	or.b32  	%r72, %r70, %r71;
	shl.b32 	%r73, %r72, 2;
	add.s32 	%r74, %r115, %r73;
	ld.shared.v4.f32 	{%f267, %f268, %f269, %f270}, [%r74+512];
	ld.shared.v4.f32 	{%f271, %f272, %f273, %f274}, [%r74+528];
	fma.rn.f32 	%f275, %f827, %f826, %f899;
	fma.rn.f32 	%f276, %f827, %f825, %f900;
	fma.rn.f32 	%f277, %f827, %f824, %f901;
	fma.rn.f32 	%f278, %f827, %f823, %f902;
	fma.rn.f32 	%f279, %f827, %f834, %f903;
	fma.rn.f32 	%f280, %f827, %f833, %f904;
	fma.rn.f32 	%f281, %f827, %f832, %f905;
	fma.rn.f32 	%f282, %f827, %f831, %f906;
	fma.rn.f32 	%f283, %f828, %f826, %f907;
	fma.rn.f32 	%f284, %f828, %f825, %f908;
	fma.rn.f32 	%f285, %f828, %f824, %f909;
	fma.rn.f32 	%f286, %f828, %f823, %f910;
	fma.rn.f32 	%f287, %f828, %f834, %f911;
	fma.rn.f32 	%f288, %f828, %f833, %f912;
	fma.rn.f32 	%f289, %f828, %f832, %f913;
	fma.rn.f32 	%f290, %f828, %f831, %f914;
	fma.rn.f32 	%f291, %f829, %f826, %f915;
	fma.rn.f32 	%f292, %f829, %f825, %f916;
	fma.rn.f32 	%f293, %f829, %f824, %f917;
	fma.rn.f32 	%f294, %f829, %f823, %f918;
	fma.rn.f32 	%f295, %f829, %f834, %f919;
	fma.rn.f32 	%f296, %f829, %f833, %f920;
	fma.rn.f32 	%f297, %f829, %f832, %f921;
	fma.rn.f32 	%f298, %f829, %f831, %f922;
	fma.rn.f32 	%f299, %f830, %f826, %f923;
	fma.rn.f32 	%f300, %f830, %f825, %f924;
	fma.rn.f32 	%f301, %f830, %f824, %f925;
	fma.rn.f32 	%f302, %f830, %f823, %f926;
	fma.rn.f32 	%f303, %f830, %f834, %f927;
	fma.rn.f32 	%f304, %f830, %f833, %f928;
	fma.rn.f32 	%f305, %f830, %f832, %f929;
	fma.rn.f32 	%f306, %f830, %f831, %f930;
	fma.rn.f32 	%f307, %f819, %f826, %f931;
	fma.rn.f32 	%f308, %f819, %f825, %f932;
	fma.rn.f32 	%f309, %f819, %f824, %f933;
	fma.rn.f32 	%f310, %f819, %f823, %f934;
	fma.rn.f32 	%f311, %f819, %f834, %f935;
	fma.rn.f32 	%f312, %f819, %f833, %f936;
	fma.rn.f32 	%f313, %f819, %f832, %f937;
	fma.rn.f32 	%f314, %f819, %f831, %f938;
	fma.rn.f32 	%f315, %f820, %f826, %f939;
	fma.rn.f32 	%f316, %f820, %f825, %f940;
	fma.rn.f32 	%f317, %f820, %f824, %f941;
	fma.rn.f32 	%f318, %f820, %f823, %f942;
	fma.rn.f32 	%f319, %f820, %f834, %f943;
	fma.rn.f32 	%f320, %f820, %f833, %f944;
	fma.rn.f32 	%f321, %f820, %f832, %f945;
	fma.rn.f32 	%f322, %f820, %f831, %f946;
	fma.rn.f32 	%f323, %f821, %f826, %f947;
	fma.rn.f32 	%f324, %f821, %f825, %f948;
	fma.rn.f32 	%f325, %f821, %f824, %f949;
	fma.rn.f32 	%f326, %f821, %f823, %f950;
	fma.rn.f32 	%f327, %f821, %f834, %f951;
	fma.rn.f32 	%f328, %f821, %f833, %f952;
	fma.rn.f32 	%f329, %f821, %f832, %f953;
	fma.rn.f32 	%f330, %f821, %f831, %f954;
	fma.rn.f32 	%f331, %f822, %f826, %f955;
	fma.rn.f32 	%f332, %f822, %f825, %f956;
	fma.rn.f32 	%f333, %f822, %f824, %f957;
	fma.rn.f32 	%f334, %f822, %f823, %f958;
	fma.rn.f32 	%f335, %f822, %f834, %f959;
	fma.rn.f32 	%f336, %f822, %f833, %f960;
	fma.rn.f32 	%f337, %f822, %f832, %f961;
	fma.rn.f32 	%f338, %f822, %f831, %f962;
	ld.shared.v4.f32 	{%f339, %f340, %f341, %f342}, [%r67+1024];
	ld.shared.v4.f32 	{%f343, %f344, %f345, %f346}, [%r67+1040];
	ld.shared.v4.f32 	{%f347, %f348, %f349, %f350}, [%r74+1024];
	ld.shared.v4.f32 	{%f351, %f352, %f353, %f354}, [%r74+1040];
	fma.rn.f32 	%f355, %f259, %f267, %f275;
	fma.rn.f32 	%f356, %f259, %f268, %f276;
	fma.rn.f32 	%f357, %f259, %f269, %f277;
	fma.rn.f32 	%f358, %f259, %f270, %f278;
	fma.rn.f32 	%f359, %f259, %f271, %f279;
	fma.rn.f32 	%f360, %f259, %f272, %f280;
	fma.rn.f32 	%f361, %f259, %f273, %f281;
	fma.rn.f32 	%f362, %f259, %f274, %f282;
	fma.rn.f32 	%f363, %f260, %f267, %f283;
	fma.rn.f32 	%f364, %f260, %f268, %f284;
	fma.rn.f32 	%f365, %f260, %f269, %f285;
	fma.rn.f32 	%f366, %f260, %f270, %f286;
	fma.rn.f32 	%f367, %f260, %f271, %f287;
	fma.rn.f32 	%f368, %f260, %f272, %f288;
	fma.rn.f32 	%f369, %f260, %f273, %f289;
	fma.rn.f32 	%f370, %f260, %f274, %f290;
	fma.rn.f32 	%f371, %f261, %f267, %f291;
	fma.rn.f32 	%f372, %f261, %f268, %f292;
	fma.rn.f32 	%f373, %f261, %f269, %f293;
	fma.rn.f32 	%f374, %f261, %f270, %f294;
	fma.rn.f32 	%f375, %f261, %f271, %f295;
	fma.rn.f32 	%f376, %f261, %f272, %f296;
	fma.rn.f32 	%f377, %f261, %f273, %f297;
	fma.rn.f32 	%f378, %f261, %f274, %f298;
	fma.rn.f32 	%f379, %f262, %f267, %f299;
	fma.rn.f32 	%f380, %f262, %f268, %f300;
	fma.rn.f32 	%f381, %f262, %f269, %f301;
	fma.rn.f32 	%f382, %f262, %f270, %f302;
	fma.rn.f32 	%f383, %f262, %f271, %f303;
	fma.rn.f32 	%f384, %f262, %f272, %f304;
	fma.rn.f32 	%f385, %f262, %f273, %f305;
	fma.rn.f32 	%f386, %f262, %f274, %f306;
	fma.rn.f32 	%f387, %f263, %f267, %f307;
	fma.rn.f32 	%f388, %f263, %f268, %f308;
	fma.rn.f32 	%f389, %f263, %f269, %f309;
	fma.rn.f32 	%f390, %f263, %f270, %f310;
	fma.rn.f32 	%f391, %f263, %f271, %f311;
	fma.rn.f32 	%f392, %f263, %f272, %f312;
	fma.rn.f32 	%f393, %f263, %f273, %f313;
	fma.rn.f32 	%f394, %f263, %f274, %f314;
	fma.rn.f32 	%f395, %f264, %f267, %f315;
	fma.rn.f32 	%f396, %f264, %f268, %f316;
	fma.rn.f32 	%f397, %f264, %f269, %f317;
	fma.rn.f32 	%f398, %f264, %f270, %f318;
	fma.rn.f32 	%f399, %f264, %f271, %f319;
	fma.rn.f32 	%f400, %f264, %f272, %f320;
	fma.rn.f32 	%f401, %f264, %f273, %f321;
	fma.rn.f32 	%f402, %f264, %f274, %f322;
	fma.rn.f32 	%f403, %f265, %f267, %f323;
	fma.rn.f32 	%f404, %f265, %f268, %f324;
	fma.rn.f32 	%f405, %f265, %f269, %f325;
	fma.rn.f32 	%f406, %f265, %f270, %f326;
	fma.rn.f32 	%f407, %f265, %f271, %f327;
	fma.rn.f32 	%f408, %f265, %f272, %f328;
	fma.rn.f32 	%f409, %f265, %f273, %f329;
	fma.rn.f32 	%f410, %f265, %f274, %f330;
	fma.rn.f32 	%f411, %f266, %f267, %f331;
	fma.rn.f32 	%f412, %f266, %f268, %f332;
	fma.rn.f32 	%f413, %f266, %f269, %f333;
	fma.rn.f32 	%f414, %f266, %f270, %f334;
	fma.rn.f32 	%f415, %f266, %f271, %f335;
	fma.rn.f32 	%f416, %f266, %f272, %f336;
	fma.rn.f32 	%f417, %f266, %f273, %f337;
	fma.rn.f32 	%f418, %f266, %f274, %f338;
	ld.shared.v4.f32 	{%f419, %f420, %f421, %f422}, [%r67+1536];
	ld.shared.v4.f32 	{%f423, %f424, %f425, %f426}, [%r67+1552];
	ld.shared.v4.f32 	{%f427, %f428, %f429, %f430}, [%r74+1536];
	ld.shared.v4.f32 	{%f431, %f432, %f433, %f434}, [%r74+1552];
	fma.rn.f32 	%f435, %f339, %f347, %f355;
	fma.rn.f32 	%f436, %f339, %f348, %f356;
	fma.rn.f32 	%f437, %f339, %f349, %f357;
	fma.rn.f32 	%f438, %f339, %f350, %f358;
	fma.rn.f32 	%f439, %f339, %f351, %f359;
	fma.rn.f32 	%f440, %f339, %f352, %f360;
	fma.rn.f32 	%f441, %f339, %f353, %f361;
	fma.rn.f32 	%f442, %f339, %f354, %f362;
	fma.rn.f32 	%f443, %f340, %f347, %f363;
	fma.rn.f32 	%f444, %f340, %f348, %f364;
	fma.rn.f32 	%f445, %f340, %f349, %f365;
	fma.rn.f32 	%f446, %f340, %f350, %f366;
	fma.rn.f32 	%f447, %f340, %f351, %f367;
	fma.rn.f32 	%f448, %f340, %f352, %f368;
	fma.rn.f32 	%f449, %f340, %f353, %f369;
	fma.rn.f32 	%f450, %f340, %f354, %f370;
	fma.rn.f32 	%f451, %f341, %f347, %f371;
	fma.rn.f32 	%f452, %f341, %f348, %f372;
	fma.rn.f32 	%f453, %f341, %f349, %f373;
	fma.rn.f32 	%f454, %f341, %f350, %f374;
	fma.rn.f32 	%f455, %f341, %f351, %f375;
	fma.rn.f32 	%f456, %f341, %f352, %f376;
	fma.rn.f32 	%f457, %f341, %f353, %f377;
	fma.rn.f32 	%f458, %f341, %f354, %f378;
	fma.rn.f32 	%f459, %f342, %f347, %f379;
	fma.rn.f32 	%f460, %f342, %f348, %f380;
	fma.rn.f32 	%f461, %f342, %f349, %f381;
	fma.rn.f32 	%f462, %f342, %f350, %f382;
	fma.rn.f32 	%f463, %f342, %f351, %f383;
	fma.rn.f32 	%f464, %f342, %f352, %f384;
	fma.rn.f32 	%f465, %f342, %f353, %f385;
	fma.rn.f32 	%f466, %f342, %f354, %f386;
	fma.rn.f32 	%f467, %f343, %f347, %f387;
	fma.rn.f32 	%f468, %f343, %f348, %f388;
	fma.rn.f32 	%f469, %f343, %f349, %f389;
	fma.rn.f32 	%f470, %f343, %f350, %f390;
	fma.rn.f32 	%f471, %f343, %f351, %f391;
	fma.rn.f32 	%f472, %f343, %f352, %f392;
	fma.rn.f32 	%f473, %f343, %f353, %f393;
	fma.rn.f32 	%f474, %f343, %f354, %f394;
	fma.rn.f32 	%f475, %f344, %f347, %f395;
	fma.rn.f32 	%f476, %f344, %f348, %f396;
	fma.rn.f32 	%f477, %f344, %f349, %f397;
	fma.rn.f32 	%f478, %f344, %f350, %f398;
	fma.rn.f32 	%f479, %f344, %f351, %f399;
	fma.rn.f32 	%f480, %f344, %f352, %f400;
	fma.rn.f32 	%f481, %f344, %f353, %f401;
	fma.rn.f32 	%f482, %f344, %f354, %f402;
	fma.rn.f32 	%f483, %f345, %f347, %f403;
	fma.rn.f32 	%f484, %f345, %f348, %f404;
	fma.rn.f32 	%f485, %f345, %f349, %f405;
	fma.rn.f32 	%f486, %f345, %f350, %f406;
	fma.rn.f32 	%f487, %f345, %f351, %f407;
	fma.rn.f32 	%f488, %f345, %f352, %f408;
	fma.rn.f32 	%f489, %f345, %f353, %f409;
	fma.rn.f32 	%f490, %f345, %f354, %f410;
	fma.rn.f32 	%f491, %f346, %f347, %f411;
	fma.rn.f32 	%f492, %f346, %f348, %f412;
	fma.rn.f32 	%f493, %f346, %f349, %f413;
	fma.rn.f32 	%f494, %f346, %f350, %f414;
	fma.rn.f32 	%f495, %f346, %f351, %f415;
	fma.rn.f32 	%f496, %f346, %f352, %f416;
	fma.rn.f32 	%f497, %f346, %f353, %f417;
	fma.rn.f32 	%f498, %f346, %f354, %f418;
	ld.shared.v4.f32 	{%f499, %f500, %f501, %f502}, [%r67+2048];
	ld.shared.v4.f32 	{%f503, %f504, %f505, %f506}, [%r67+2064];
	ld.shared.v4.f32 	{%f507, %f508, %f509, %f510}, [%r74+2048];
	ld.shared.v4.f32 	{%f511, %f512, %f513, %f514}, [%r74+2064];
	fma.rn.f32 	%f515, %f419, %f427, %f435;
	fma.rn.f32 	%f516, %f419, %f428, %f436;
	fma.rn.f32 	%f517, %f419, %f429, %f437;
	fma.rn.f32 	%f518, %f419, %f430, %f438;
	fma.rn.f32 	%f519, %f419, %f431, %f439;
	fma.rn.f32 	%f520, %f419, %f432, %f440;
	fma.rn.f32 	%f521, %f419, %f433, %f441;
	fma.rn.f32 	%f522, %f419, %f434, %f442;
	fma.rn.f32 	%f523, %f420, %f427, %f443;
	fma.rn.f32 	%f524, %f420, %f428, %f444;
	fma.rn.f32 	%f525, %f420, %f429, %f445;
	fma.rn.f32 	%f526, %f420, %f430, %f446;
	fma.rn.f32 	%f527, %f420, %f431, %f447;
	fma.rn.f32 	%f528, %f420, %f432, %f448;
	fma.rn.f32 	%f529, %f420, %f433, %f449;
	fma.rn.f32 	%f530, %f420, %f434, %f450;
	fma.rn.f32 	%f531, %f421, %f427, %f451;
	fma.rn.f32 	%f532, %f421, %f428, %f452;
	fma.rn.f32 	%f533, %f421, %f429, %f453;
	fma.rn.f32 	%f534, %f421, %f430, %f454;
	fma.rn.f32 	%f535, %f421, %f431, %f455;
	fma.rn.f32 	%f536, %f421, %f432, %f456;
	fma.rn.f32 	%f537, %f421, %f433, %f457;
	fma.rn.f32 	%f538, %f421, %f434, %f458;
	fma.rn.f32 	%f539, %f422, %f427, %f459;
	fma.rn.f32 	%f540, %f422, %f428, %f460;
	fma.rn.f32 	%f541, %f422, %f429, %f461;
	fma.rn.f32 	%f542, %f422, %f430, %f462;
	fma.rn.f32 	%f543, %f422, %f431, %f463;
	fma.rn.f32 	%f544, %f422, %f432, %f464;
	fma.rn.f32 	%f545, %f422, %f433, %f465;
	fma.rn.f32 	%f546, %f422, %f434, %f466;
	fma.rn.f32 	%f547, %f423, %f427, %f467;
	fma.rn.f32 	%f548, %f423, %f428, %f468;
	fma.rn.f32 	%f549, %f423, %f429, %f469;
	fma.rn.f32 	%f550, %f423, %f430, %f470;
	fma.rn.f32 	%f551, %f423, %f431, %f471;
	fma.rn.f32 	%f552, %f423, %f432, %f472;
	fma.rn.f32 	%f553, %f423, %f433, %f473;
	fma.rn.f32 	%f554, %f423, %f434, %f474;
	fma.rn.f32 	%f555, %f424, %f427, %f475;
	fma.rn.f32 	%f556, %f424, %f428, %f476;
	fma.rn.f32 	%f557, %f424, %f429, %f477;
	fma.rn.f32 	%f558, %f424, %f430, %f478;
	fma.rn.f32 	%f559, %f424, %f431, %f479;
	fma.rn.f32 	%f560, %f424, %f432, %f480;
	fma.rn.f32 	%f561, %f424, %f433, %f481;
	fma.rn.f32 	%f562, %f424, %f434, %f482;
	fma.rn.f32 	%f563, %f425, %f427, %f483;
	fma.rn.f32 	%f564, %f425, %f428, %f484;
	fma.rn.f32 	%f565, %f425, %f429, %f485;
	fma.rn.f32 	%f566, %f425, %f430, %f486;
	fma.rn.f32 	%f567, %f425, %f431, %f487;
	fma.rn.f32 	%f568, %f425, %f432, %f488;
	fma.rn.f32 	%f569, %f425, %f433, %f489;
	fma.rn.f32 	%f570, %f425, %f434, %f490;
	fma.rn.f32 	%f571, %f426, %f427, %f491;
	fma.rn.f32 	%f572, %f426, %f428, %f492;
	fma.rn.f32 	%f573, %f426, %f429, %f493;
	fma.rn.f32 	%f574, %f426, %f430, %f494;
	fma.rn.f32 	%f575, %f426, %f431, %f495;
	fma.rn.f32 	%f576, %f426, %f432, %f496;
	fma.rn.f32 	%f577, %f426, %f433, %f497;
	fma.rn.f32 	%f578, %f426, %f434, %f498;
	ld.shared.v4.f32 	{%f579, %f580, %f581, %f582}, [%r67+2560];
	ld.shared.v4.f32 	{%f583, %f584, %f585, %f586}, [%r67+2576];
	ld.shared.v4.f32 	{%f587, %f588, %f589, %f590}, [%r74+2560];
	ld.shared.v4.f32 	{%f591, %f592, %f593, %f594}, [%r74+2576];
	fma.rn.f32 	%f595, %f499, %f507, %f515;
	fma.rn.f32 	%f596, %f499, %f508, %f516;
	fma.rn.f32 	%f597, %f499, %f509, %f517;
	fma.rn.f32 	%f598, %f499, %f510, %f518;
	fma.rn.f32 	%f599, %f499, %f511, %f519;
	fma.rn.f32 	%f600, %f499, %f512, %f520;
	fma.rn.f32 	%f601, %f499, %f513, %f521;
	fma.rn.f32 	%f602, %f499, %f514, %f522;
	fma.rn.f32 	%f603, %f500, %f507, %f523;
	fma.rn.f32 	%f604, %f500, %f508, %f524;
	fma.rn.f32 	%f605, %f500, %f509, %f525;
	fma.rn.f32 	%f606, %f500, %f510, %f526;
	fma.rn.f32 	%f607, %f500, %f511, %f527;
	fma.rn.f32 	%f608, %f500, %f512, %f528;
	fma.rn.f32 	%f609, %f500, %f513, %f529;
	fma.rn.f32 	%f610, %f500, %f514, %f530;
	fma.rn.f32 	%f611, %f501, %f507, %f531;
	fma.rn.f32 	%f612, %f501, %f508, %f532;
	fma.rn.f32 	%f613, %f501, %f509, %f533;
	fma.rn.f32 	%f614, %f501, %f510, %f534;
	fma.rn.f32 	%f615, %f501, %f511, %f535;
	fma.rn.f32 	%f616, %f501, %f512, %f536;
	fma.rn.f32 	%f617, %f501, %f513, %f537;
	fma.rn.f32 	%f618, %f501, %f514, %f538;
	fma.rn.f32 	%f619, %f502, %f507, %f539;
	fma.rn.f32 	%f620, %f502, %f508, %f540;
	fma.rn.f32 	%f621, %f502, %f509, %f541;
	fma.rn.f32 	%f622, %f502, %f510, %f542;
	fma.rn.f32 	%f623, %f502, %f511, %f543;
	fma.rn.f32 	%f624, %f502, %f512, %f544;
	fma.rn.f32 	%f625, %f502, %f513, %f545;
	fma.rn.f32 	%f626, %f502, %f514, %f546;
	fma.rn.f32 	%f627, %f503, %f507, %f547;
	fma.rn.f32 	%f628, %f503, %f508, %f548;
	fma.rn.f32 	%f629, %f503, %f509, %f549;
	fma.rn.f32 	%f630, %f503, %f510, %f550;
	fma.rn.f32 	%f631, %f503, %f511, %f551;
	fma.rn.f32 	%f632, %f503, %f512, %f552;
	fma.rn.f32 	%f633, %f503, %f513, %f553;
	fma.rn.f32 	%f634, %f503, %f514, %f554;
	fma.rn.f32 	%f635, %f504, %f507, %f555;
	fma.rn.f32 	%f636, %f504, %f508, %f556;
	fma.rn.f32 	%f637, %f504, %f509, %f557;
	fma.rn.f32 	%f638, %f504, %f510, %f558;
	fma.rn.f32 	%f639, %f504, %f511, %f559;
	fma.rn.f32 	%f640, %f504, %f512, %f560;
	fma.rn.f32 	%f641, %f504, %f513, %f561;
	fma.rn.f32 	%f642, %f504, %f514, %f562;
	fma.rn.f32 	%f643, %f505, %f507, %f563;
	fma.rn.f32 	%f644, %f505, %f508, %f564;
	fma.rn.f32 	%f645, %f505, %f509, %f565;
	fma.rn.f32 	%f646, %f505, %f510, %f566;
	fma.rn.f32 	%f647, %f505, %f511, %f567;
	fma.rn.f32 	%f648, %f505, %f512, %f568;
	fma.rn.f32 	%f649, %f505, %f513, %f569;
	fma.rn.f32 	%f650, %f505, %f514, %f570;
	fma.rn.f32 	%f651, %f506, %f507, %f571;
	fma.rn.f32 	%f652, %f506, %f508, %f572;
	fma.rn.f32 	%f653, %f506, %f509, %f573;
	fma.rn.f32 	%f654, %f506, %f510, %f574;
	fma.rn.f32 	%f655, %f506, %f511, %f575;
	fma.rn.f32 	%f656, %f506, %f512, %f576;
	fma.rn.f32 	%f657, %f506, %f513, %f577;
	fma.rn.f32 	%f658, %f506, %f514, %f578;
	ld.shared.v4.f32 	{%f659, %f660, %f661, %f662}, [%r67+3072];
	ld.shared.v4.f32 	{%f663, %f664, %f665, %f666}, [%r67+3088];
	ld.shared.v4.f32 	{%f667, %f668, %f669, %f670}, [%r74+3072];
	ld.shared.v4.f32 	{%f671, %f672, %f673, %f674}, [%r74+3088];
	fma.rn.f32 	%f675, %f579, %f587, %f595;
	fma.rn.f32 	%f676, %f579, %f588, %f596;
	fma.rn.f32 	%f677, %f579, %f589, %f597;
	fma.rn.f32 	%f678, %f579, %f590, %f598;
	fma.rn.f32 	%f679, %f579, %f591, %f599;
	fma.rn.f32 	%f680, %f579, %f592, %f600;
	fma.rn.f32 	%f681, %f579, %f593, %f601;
	fma.rn.f32 	%f682, %f579, %f594, %f602;
	fma.rn.f32 	%f683, %f580, %f587, %f603;
	fma.rn.f32 	%f684, %f580, %f588, %f604;
	fma.rn.f32 	%f685, %f580, %f589, %f605;
	fma.rn.f32 	%f686, %f580, %f590, %f606;
	fma.rn.f32 	%f687, %f580, %f591, %f607;
	fma.rn.f32 	%f688, %f580, %f592, %f608;
	fma.rn.f32 	%f689, %f580, %f593, %f609;
	fma.rn.f32 	%f690, %f580, %f594, %f610;
	fma.rn.f32 	%f691, %f581, %f587, %f611;
	fma.rn.f32 	%f692, %f581, %f588, %f612;
	fma.rn.f32 	%f693, %f581, %f589, %f613;
	fma.rn.f32 	%f694, %f581, %f590, %f614;
	fma.rn.f32 	%f695, %f581, %f591, %f615;
	fma.rn.f32 	%f696, %f581, %f592, %f616;
	fma.rn.f32 	%f697, %f581, %f593, %f617;
	fma.rn.f32 	%f698, %f581, %f594, %f618;
	fma.rn.f32 	%f699, %f582, %f587, %f619;
	fma.rn.f32 	%f700, %f582, %f588, %f620;
	fma.rn.f32 	%f701, %f582, %f589, %f621;
	fma.rn.f32 	%f702, %f582, %f590, %f622;
	fma.rn.f32 	%f703, %f582, %f591, %f623;
	fma.rn.f32 	%f704, %f582, %f592, %f624;
	fma.rn.f32 	%f705, %f582, %f593, %f625;
	fma.rn.f32 	%f706, %f582, %f594, %f626;
	fma.rn.f32 	%f707, %f583, %f587, %f627;
	fma.rn.f32 	%f708, %f583, %f588, %f628;
	fma.rn.f32 	%f709, %f583, %f589, %f629;
	fma.rn.f32 	%f710, %f583, %f590, %f630;
	fma.rn.f32 	%f711, %f583, %f591, %f631;
	fma.rn.f32 	%f712, %f583, %f592, %f632;
	fma.rn.f32 	%f713, %f583, %f593, %f633;
	fma.rn.f32 	%f714, %f583, %f594, %f634;
	fma.rn.f32 	%f715, %f584, %f587, %f635;
	fma.rn.f32 	%f716, %f584, %f588, %f636;
	fma.rn.f32 	%f717, %f584, %f589, %f637;
	fma.rn.f32 	%f718, %f584, %f590, %f638;
	fma.rn.f32 	%f719, %f584, %f591, %f639;
	fma.rn.f32 	%f720, %f584, %f592, %f640;
	fma.rn.f32 	%f721, %f584, %f593, %f641;
	fma.rn.f32 	%f722, %f584, %f594, %f642;
	fma.rn.f32 	%f723, %f585, %f587, %f643;
	fma.rn.f32 	%f724, %f585, %f588, %f644;
	fma.rn.f32 	%f725, %f585, %f589, %f645;
	fma.rn.f32 	%f726, %f585, %f590, %f646;
	fma.rn.f32 	%f727, %f585, %f591, %f647;
	fma.rn.f32 	%f728, %f585, %f592, %f648;
	fma.rn.f32 	%f729, %f585, %f593, %f649;
	fma.rn.f32 	%f730, %f585, %f594, %f650;
	fma.rn.f32 	%f731, %f586, %f587, %f651;
	fma.rn.f32 	%f732, %f586, %f588, %f652;
	fma.rn.f32 	%f733, %f586, %f589, %f653;
	fma.rn.f32 	%f734, %f586, %f590, %f654;
	fma.rn.f32 	%f735, %f586, %f591, %f655;
	fma.rn.f32 	%f736, %f586, %f592, %f656;
	fma.rn.f32 	%f737, %f586, %f593, %f657;
	fma.rn.f32 	%f738, %f586, %f594, %f658;
	ld.shared.v4.f32 	{%f739, %f740, %f741, %f742}, [%r67+3584];
	ld.shared.v4.f32 	{%f743, %f744, %f745, %f746}, [%r67+3600];
	ld.shared.v4.f32 	{%f747, %f748, %f749, %f750}, [%r74+3584];
	ld.shared.v4.f32 	{%f751, %f752, %f753, %f754}, [%r74+3600];
	fma.rn.f32 	%f755, %f659, %f667, %f675;
	fma.rn.f32 	%f756, %f659, %f668, %f676;
	fma.rn.f32 	%f757, %f659, %f669, %f677;
	fma.rn.f32 	%f758, %f659, %f670, %f678;
	fma.rn.f32 	%f759, %f659, %f671, %f679;
	fma.rn.f32 	%f760, %f659, %f672, %f680;
	fma.rn.f32 	%f761, %f659, %f673, %f681;
	fma.rn.f32 	%f762, %f659, %f674, %f682;
	fma.rn.f32 	%f763, %f660, %f667, %f683;
	fma.rn.f32 	%f764, %f660, %f668, %f684;
	fma.rn.f32 	%f765, %f660, %f669, %f685;
	fma.rn.f32 	%f766, %f660, %f670, %f686;
	fma.rn.f32 	%f767, %f660, %f671, %f687;
	fma.rn.f32 	%f768, %f660, %f672, %f688;
	fma.rn.f32 	%f769, %f660, %f673, %f689;
	fma.rn.f32 	%f770, %f660, %f674, %f690;
	fma.rn.f32 	%f771, %f661, %f667, %f691;
	fma.rn.f32 	%f772, %f661, %f668, %f692;
	fma.rn.f32 	%f773, %f661, %f669, %f693;
	fma.rn.f32 	%f774, %f661, %f670, %f694;
	fma.rn.f32 	%f775, %f661, %f671, %f695;
	fma.rn.f32 	%f776, %f661, %f672, %f696;
	fma.rn.f32 	%f777, %f661, %f673, %f697;
	fma.rn.f32 	%f778, %f661, %f674, %f698;
	fma.rn.f32 	%f779, %f662, %f667, %f699;
	fma.rn.f32 	%f780, %f662, %f668, %f700;
	fma.rn.f32 	%f781, %f662, %f669, %f701;
	fma.rn.f32 	%f782, %f662, %f670, %f702;
	fma.rn.f32 	%f783, %f662, %f671, %f703;
	fma.rn.f32 	%f784, %f662, %f672, %f704;
	fma.rn.f32 	%f785, %f662, %f673, %f705;
	fma.rn.f32 	%f786, %f662, %f674, %f706;
	fma.rn.f32 	%f787, %f663, %f667, %f707;
	fma.rn.f32 	%f788, %f663, %f668, %f708;
	fma.rn.f32 	%f789, %f663, %f669, %f709;
	fma.rn.f32 	%f790, %f663, %f670, %f710;
	fma.rn.f32 	%f791, %f663, %f671, %f711;
	fma.rn.f32 	%f792, %f663, %f672, %f712;
	fma.rn.f32 	%f793, %f663, %f673, %f713;
	fma.rn.f32 	%f794, %f663, %f674, %f714;
	fma.rn.f32 	%f795, %f664, %f667, %f715;
	fma.rn.f32 	%f796, %f664, %f668, %f716;
	fma.rn.f32 	%f797, %f664, %f669, %f717;
	fma.rn.f32 	%f798, %f664, %f670, %f718;
	fma.rn.f32 	%f799, %f664, %f671, %f719;
	fma.rn.f32 	%f800, %f664, %f672, %f720;
	fma.rn.f32 	%f801, %f664, %f673, %f721;
	fma.rn.f32 	%f802, %f664, %f674, %f722;
	fma.rn.f32 	%f803, %f665, %f667, %f723;
	fma.rn.f32 	%f804, %f665, %f668, %f724;
	fma.rn.f32 	%f805, %f665, %f669, %f725;
	fma.rn.f32 	%f806, %f665, %f670, %f726;
	fma.rn.f32 	%f807, %f665, %f671, %f727;
	fma.rn.f32 	%f808, %f665, %f672, %f728;
	fma.rn.f32 	%f809, %f665, %f673, %f729;
	fma.rn.f32 	%f810, %f665, %f674, %f730;
	fma.rn.f32 	%f811, %f666, %f667, %f731;
	fma.rn.f32 	%f812, %f666, %f668, %f732;
	fma.rn.f32 	%f813, %f666, %f669, %f733;
	fma.rn.f32 	%f814, %f666, %f670, %f734;
	fma.rn.f32 	%f815, %f666, %f671, %f735;
	fma.rn.f32 	%f816, %f666, %f672, %f736;
	fma.rn.f32 	%f817, %f666, %f673, %f737;
	fma.rn.f32 	%f818, %f666, %f674, %f738;
	fma.rn.f32 	%f899, %f739, %f747, %f755;
	fma.rn.f32 	%f900, %f739, %f748, %f756;
	fma.rn.f32 	%f901, %f739, %f749, %f757;
	fma.rn.f32 	%f902, %f739, %f750, %f758;
	fma.rn.f32 	%f903, %f739, %f751, %f759;
	fma.rn.f32 	%f904, %f739, %f752, %f760;
	fma.rn.f32 	%f905, %f739, %f753, %f761;
	fma.rn.f32 	%f906, %f739, %f754, %f762;
	fma.rn.f32 	%f907, %f740, %f747, %f763;
	fma.rn.f32 	%f908, %f740, %f748, %f764;
	fma.rn.f32 	%f909, %f740, %f749, %f765;
	fma.rn.f32 	%f910, %f740, %f750, %f766;
	fma.rn.f32 	%f911, %f740, %f751, %f767;
	fma.rn.f32 	%f912, %f740, %f752, %f768;
	fma.rn.f32 	%f913, %f740, %f753, %f769;
	fma.rn.f32 	%f914, %f740, %f754, %f770;
	fma.rn.f32 	%f915, %f741, %f747, %f771;
	fma.rn.f32 	%f916, %f741, %f748, %f772;
	fma.rn.f32 	%f917, %f741, %f749, %f773;
	fma.rn.f32 	%f918, %f741, %f750, %f774;
	fma.rn.f32 	%f919, %f741, %f751, %f775;
	fma.rn.f32 	%f920, %f741, %f752, %f776;
	fma.rn.f32 	%f921, %f741, %f753, %f777;
	fma.rn.f32 	%f922, %f741, %f754, %f778;
	fma.rn.f32 	%f923, %f742, %f747, %f779;
	fma.rn.f32 	%f924, %f742, %f748, %f780;
	fma.rn.f32 	%f925, %f742, %f749, %f781;
	fma.rn.f32 	%f926, %f742, %f750, %f782;
	fma.rn.f32 	%f927, %f742, %f751, %f783;
	fma.rn.f32 	%f928, %f742, %f752, %f784;
	fma.rn.f32 	%f929, %f742, %f753, %f785;
	fma.rn.f32 	%f930, %f742, %f754, %f786;
	fma.rn.f32 	%f931, %f743, %f747, %f787;
	fma.rn.f32 	%f932, %f743, %f748, %f788;
	fma.rn.f32 	%f933, %f743, %f749, %f789;
	fma.rn.f32 	%f934, %f743, %f750, %f790;
	fma.rn.f32 	%f935, %f743, %f751, %f791;
	fma.rn.f32 	%f936, %f743, %f752, %f792;
	fma.rn.f32 	%f937, %f743, %f753, %f793;
	fma.rn.f32 	%f938, %f743, %f754, %f794;
	fma.rn.f32 	%f939, %f744, %f747, %f795;
	fma.rn.f32 	%f940, %f744, %f748, %f796;
	fma.rn.f32 	%f941, %f744, %f749, %f797;
	fma.rn.f32 	%f942, %f744, %f750, %f798;
	fma.rn.f32 	%f943, %f744, %f751, %f799;
	fma.rn.f32 	%f944, %f744, %f752, %f800;
	fma.rn.f32 	%f945, %f744, %f753, %f801;
	fma.rn.f32 	%f946, %f744, %f754, %f802;
	fma.rn.f32 	%f947, %f745, %f747, %f803;
	fma.rn.f32 	%f948, %f745, %f748, %f804;
	fma.rn.f32 	%f949, %f745, %f749, %f805;
	fma.rn.f32 	%f950, %f745, %f750, %f806;
	fma.rn.f32 	%f951, %f745, %f751, %f807;
	fma.rn.f32 	%f952, %f745, %f752, %f808;
	fma.rn.f32 	%f953, %f745, %f753, %f809;
	fma.rn.f32 	%f954, %f745, %f754, %f810;
	fma.rn.f32 	%f955, %f746, %f747, %f811;
	fma.rn.f32 	%f956, %f746, %f748, %f812;
	fma.rn.f32 	%f957, %f746, %f749, %f813;
	fma.rn.f32 	%f958, %f746, %f750, %f814;
	fma.rn.f32 	%f959, %f746, %f751, %f815;
	fma.rn.f32 	%f960, %f746, %f752, %f816;
	fma.rn.f32 	%f961, %f746, %f753, %f817;
	fma.rn.f32 	%f962, %f746, %f754, %f818;
	shl.b32 	%r75, %r113, 2;
	not.b32 	%r76, %r75;
	and.b32  	%r77, %r76, 4096;
	mov.u32 	%r78, _ZZ6sgemm9iiifPfiS_ifS_iE8a_shared;
	add.s32 	%r116, %r78, %r77;
	mov.u32 	%r79, _ZZ6sgemm9iiifPfiS_ifS_iE8b_shared;
	add.s32 	%r115, %r79, %r77;
	shl.b32 	%r80, %r60, 1;
	shl.b32 	%r81, %r60, 11;
	or.b32  	%r82, %r81, %r80;
	and.b32  	%r83, %r82, 4092;
	add.s32 	%r84, %r116, %r83;
	st.shared.f32 	[%r84], %f255;
	st.shared.f32 	[%r84+512], %f256;
	st.shared.f32 	[%r84+1024], %f257;
	st.shared.f32 	[%r84+1536], %f258;
	add.s32 	%r85, %r115, %r62;
	st.shared.v4.f32 	[%r85], {%f251, %f252, %f253, %f254};
	bar.sync 	0;
	add.s32 	%r86, %r116, %r66;
	ld.shared.v4.f32 	{%f827, %f828, %f829, %f830}, [%r86];
	ld.shared.v4.f32 	{%f819, %f820, %f821, %f822}, [%r86+16];
	add.s32 	%r87, %r115, %r73;
	ld.shared.v4.f32 	{%f826, %f825, %f824, %f823}, [%r87];
	ld.shared.v4.f32 	{%f834, %f833, %f832, %f831}, [%r87+16];
	add.s32 	%r114, %r114, 8;
	add.s32 	%r113, %r113, 1024;
	shl.b32 	%r88, %r111, 3;
	mul.wide.s32 	%rd29, %r88, 4;
	add.s64 	%rd46, %rd46, %rd29;
	add.s64 	%rd45, %rd45, 32;
	setp.lt.s32 	%p2, %r114, %r109;
	@%p2 bra 	$L__BB0_2;
$L__BB0_3:
	ld.param.u32 	%r112, [_Z6sgemm9iiifPfiS_ifS_i_param_10];
	ld.param.u64 	%rd44, [_Z6sgemm9iiifPfiS_ifS_i_param_9];
	mov.u32 	%r89, %ctaid.x;
	mul.lo.s32 	%r90, %r89, %r112;
	shl.b32 	%r91, %r90, 7;
	mov.u32 	%r92, %ctaid.y;
	shl.b32 	%r93, %r92, 7;
	add.s32 	%r94, %r91, %r93;
	cvt.s64.s32 	%rd30, %r94;
	cvta.to.global.u64 	%rd31, %rd44;
	mov.u32 	%r95, %tid.x;
	shl.b32 	%r96, %r95, 1;
	and.b32  	%r97, %r96, 64;
	shr.u32 	%r98, %r95, 1;
	shl.b32 	%r99, %r95, 2;
	and.b32  	%r100, %r99, 56;
	or.b32  	%r101, %r97, %r100;
	shl.b32 	%r102, %r95, 3;
	and.b32  	%r103, %r102, 8;
	and.b32  	%r104, %r95, 16;
	or.b32  	%r105, %r103, %r104;
	and.b32  	%r106, %r98, 480;
	or.b32  	%r107, %r105, %r106;
	mad.lo.s32 	%r108, %r112, %r101, %r107;
	cvt.s64.s32 	%rd32, %r108;
	add.s64 	%rd33, %rd30, %rd32;
	shl.b64 	%rd34, %rd33, 2;
	add.s64 	%rd35, %rd31, %rd34;
	st.global.v4.f32 	[%rd35], {%f899, %f900, %f901, %f902};
	st.global.v4.f32 	[%rd35+16], {%f903, %f904, %f905, %f906};
	mul.wide.s32 	%rd36, %r112, 4;
	add.s64 	%rd37, %rd35, %rd36;
	st.global.v4.f32 	[%rd37], {%f907, %f908, %f909, %f910};
	st.global.v4.f32 	[%rd37+16], {%f911, %f912, %f913, %f914};
	add.s64 	%rd38, %rd37, %rd36;
	st.global.v4.f32 	[%rd38], {%f915, %f916, %f917, %f918};
	st.global.v4.f32 	[%rd38+16], {%f919, %f920, %f921, %f922};
	add.s64 	%rd39, %rd38, %rd36;
	st.global.v4.f32 	[%rd39], {%f923, %f924, %f925, %f926};
	st.global.v4.f32 	[%rd39+16], {%f927, %f928, %f929, %f930};
	add.s64 	%rd40, %rd39, %rd36;
	st.global.v4.f32 	[%rd40], {%f931, %f932, %f933, %f934};
	st.global.v4.f32 	[%rd40+16], {%f935, %f936, %f937, %f938};
	add.s64 	%rd41, %rd40, %rd36;
	st.global.v4.f32 	[%rd41], {%f939, %f940, %f941, %f942};
	st.global.v4.f32 	[%rd41+16], {%f943, %f944, %f945, %f946};
	add.s64 	%rd42, %rd41, %rd36;
	st.global.v4.f32 	[%rd42], {%f947, %f948, %f949, %f950};
	st.global.v4.f32 	[%rd42+16], {%f951, %f952, %f953, %f954};
	add.s64 	%rd43, %rd42, %rd36;
	st.global.v4.f32 	[%rd43], {%f955, %f956, %f957, %f958};
	st.global.v4.f32 	[%rd43+16], {%f959, %f960, %f961, %f962};
	ret;

}


// ===== COMPILED SASS (sm_100) =====

	.target	sm_100

	.elftype	@"ET_EXEC"


//--------------------- .note.nv.tkinfo           --------------------------
	.section	.note.nv.tkinfo,"",@"SHT_NOTE"
	.sectionflags	@"SHF_NOTE_NV_TKINFO"
	.tkinfo
        /*0018*/ 	.word	0x00000002
        /*0030*/ 	.string	""
        /*0030*/ 	.string	"ptxas"
        /*0030*/ 	.string	"Cuda compilation tools, release 13.0, V13.0.88"
        /*0030*/ 	.string	"Build cuda_13.0.r13.0/compiler.36424714_0"
        /*0030*/ 	.string	"-arch sm_100 -m 64 "



//--------------------- .note.nv.cuinfo           --------------------------
	.section	.note.nv.cuinfo,"",@"SHT_NOTE"
	.sectionflags	@"SHF_NOTE_NV_CUINFO"
        /*0018*/ 	.short	0x0002
        /*001a*/ 	.short	0x0064
        /*001c*/ 	.short	0x0082
	.zero		2


//--------------------- .nv.info                  --------------------------
	.section	.nv.info,"",@"SHT_CUDA_INFO"
	.align	4


	//----- nvinfo : EIATTR_REGCOUNT
	.align		4
        /*0000*/ 	.byte	0x04, 0x2f
        /*0002*/ 	.short	(.L_1 - .L_0)
	.align		4
.L_0:
        /*0004*/ 	.word	index@(_Z6sgemm9iiifPfiS_ifS_i)
        /*0008*/ 	.word	0x00000080


	//----- nvinfo : EIATTR_FRAME_SIZE
	.align		4
.L_1:
        /*000c*/ 	.byte	0x04, 0x11
        /*000e*/ 	.short	(.L_3 - .L_2)
	.align		4
.L_2:
        /*0010*/ 	.word	index@(_Z6sgemm9iiifPfiS_ifS_i)
        /*0014*/ 	.word	0x00000000


	//----- nvinfo : EIATTR_MIN_STACK_SIZE
	.align		4
.L_3:
        /*0018*/ 	.byte	0x04, 0x12
        /*001a*/ 	.short	(.L_5 - .L_4)
	.align		4
.L_4:
        /*001c*/ 	.word	index@(_Z6sgemm9iiifPfiS_ifS_i)
        /*0020*/ 	.word	0x00000000
.L_5:


//--------------------- .nv.compat                --------------------------
	.section	.nv.compat,"",@"SHT_CUDA_COMPAT_INFO"
	.align	4
        /*0000*/ 	.byte	0x02, 0x09, 0x00, 0x00, 0x02, 0x02, 0x01, 0x00, 0x02, 0x05, 0x05, 0x00, 0x03, 0x07, 0x01, 0x01
        /*0010*/ 	.byte	0x02, 0x03, 0x00, 0x00, 0x02, 0x06, 0x01, 0x00, 0x04, 0x0b, 0x08, 0x00, 0x09, 0x00, 0x00, 0x00
        /*0020*/ 	.byte	0x00, 0x00, 0x00, 0x00


//--------------------- .nv.info._Z6sgemm9iiifPfiS_ifS_i --------------------------
	.section	.nv.info._Z6sgemm9iiifPfiS_ifS_i,"",@"SHT_CUDA_INFO"
	.sectionflags	@""
	.align	4


	//----- nvinfo : EIATTR_CUDA_API_VERSION
	.align		4
        /*0000*/ 	.byte	0x04, 0x37
        /*0002*/ 	.short	(.L_7 - .L_6)
.L_6:
        /*0004*/ 	.word	0x00000082


	//----- nvinfo : EIATTR_KPARAM_INFO
	.align		4
.L_7:
        /*0008*/ 	.byte	0x04, 0x17
        /*000a*/ 	.short	(.L_9 - .L_8)
.L_8:
        /*000c*/ 	.word	0x00000000
        /*0010*/ 	.short	0x000a
        /*0012*/ 	.short	0x0038
        /*0014*/ 	.byte	0x00, 0xf0, 0x11, 0x00


	//----- nvinfo : EIATTR_KPARAM_INFO
	.align		4
.L_9:
        /*0018*/ 	.byte	0x04, 0x17
        /*001a*/ 	.short	(.L_11 - .L_10)
.L_10:
        /*001c*/ 	.word	0x00000000
        /*0020*/ 	.short	0x0009
        /*0022*/ 	.short	0x0030
        /*0024*/ 	.byte	0x00, 0xf5, 0x21, 0x00


	//----- nvinfo : EIATTR_KPARAM_INFO
	.align		4
.L_11:
        /*0028*/ 	.byte	0x04, 0x17
        /*002a*/ 	.short	(.L_13 - .L_12)
.L_12:
        /*002c*/ 	.word	0x00000000
        /*0030*/ 	.short	0x0008
        /*0032*/ 	.short	0x002c
        /*0034*/ 	.byte	0x00, 0xf0, 0x11, 0x00


	//----- nvinfo : EIATTR_KPARAM_INFO
	.align		4
.L_13:
        /*0038*/ 	.byte	0x04, 0x17
        /*003a*/ 	.short	(.L_15 - .L_14)
.L_14:
        /*003c*/ 	.word	0x00000000
        /*0040*/ 	.short	0x0007
        /*0042*/ 	.short	0x0028
        /*0044*/ 	.byte	0x00, 0xf0, 0x11, 0x00


	//----- nvinfo : EIATTR_KPARAM_INFO
	.align		4
.L_15:
        /*0048*/ 	.byte	0x04, 0x17
        /*004a*/ 	.short	(.L_17 - .L_16)
.L_16:
        /*004c*/ 	.word	0x00000000
        /*0050*/ 	.short	0x0006
        /*0052*/ 	.short	0x0020
        /*0054*/ 	.byte	0x00, 0xf5, 0x21, 0x00


	//----- nvinfo : EIATTR_KPARAM_INFO
	.align		4
.L_17:
        /*0058*/ 	.byte	0x04, 0x17
        /*005a*/ 	.short	(.L_19 - .L_18)
.L_18:
        /*005c*/ 	.word	0x00000000
        /*0060*/ 	.short	0x0005
        /*0062*/ 	.short	0x0018
        /*0064*/ 	.byte	0x00, 0xf0, 0x11, 0x00


	//----- nvinfo : EIATTR_KPARAM_INFO
	.align		4
.L_19:
        /*0068*/ 	.byte	0x04, 0x17
        /*006a*/ 	.short	(.L_21 - .L_20)
.L_20:
        /*006c*/ 	.word	0x00000000
        /*0070*/ 	.short	0x0004
        /*0072*/ 	.short	0x0010
        /*0074*/ 	.byte	0x00, 0xf5, 0x21, 0x00


	//----- nvinfo : EIATTR_KPARAM_INFO
	.align		4
.L_21:
        /*0078*/ 	.byte	0x04, 0x17
        /*007a*/ 	.short	(.L_23 - .L_22)
.L_22:
        /*007c*/ 	.word	0x00000000
        /*0080*/ 	.short	0x0003
        /*0082*/ 	.short	0x000c
        /*0084*/ 	.byte	0x00, 0xf0, 0x11, 0x00


	//----- nvinfo : EIATTR_KPARAM_INFO
	.align		4
.L_23:
        /*0088*/ 	.byte	0x04, 0x17
        /*008a*/ 	.short	(.L_25 - .L_24)
.L_24:
        /*008c*/ 	.word	0x00000000
        /*0090*/ 	.short	0x0002
        /*0092*/ 	.short	0x0008
        /*0094*/ 	.byte	0x00, 0xf0, 0x11, 0x00


	//----- nvinfo : EIATTR_KPARAM_INFO
	.align		4
.L_25:
        /*0098*/ 	.byte	0x04, 0x17
        /*009a*/ 	.short	(.L_27 - .L_26)
.L_26:
        /*009c*/ 	.word	0x00000000
        /*00a0*/ 	.short	0x0001
        /*00a2*/ 	.short	0x0004
        /*00a4*/ 	.byte	0x00, 0xf0, 0x11, 0x00


	//----- nvinfo : EIATTR_KPARAM_INFO
	.align		4
.L_27:
        /*00a8*/ 	.byte	0x04, 0x17
        /*00aa*/ 	.short	(.L_29 - .L_28)
.L_28:
        /*00ac*/ 	.word	0x00000000
        /*00b0*/ 	.short	0x0000
        /*00b2*/ 	.short	0x0000
        /*00b4*/ 	.byte	0x00, 0xf0, 0x11, 0x00


	//----- nvinfo : EIATTR_SPARSE_MMA_MASK
	.align		4
.L_29:
        /*00b8*/ 	.byte	0x03, 0x50
        /*00ba*/ 	.short	0x0000


	//----- nvinfo : EIATTR_MAXREG_COUNT
	.align		4
        /*00bc*/ 	.byte	0x03, 0x1b
        /*00be*/ 	.short	0x00ff


	//----- nvinfo : EIATTR_NUM_BARRIERS
	.align		4
        /*00c0*/ 	.byte	0x02, 0x4c
        /*00c2*/ 	.byte	0x01
	.zero		1


	//----- nvinfo : EIATTR_MERCURY_ISA_VERSION
	.align		4
        /*00c4*/ 	.byte	0x03, 0x5f
        /*00c6*/ 	.short	0x0101


	//----- nvinfo : EIATTR_VRC_CTA_INIT_COUNT
	.align		4
        /*00c8*/ 	.byte	0x02, 0x4a
	.zero		1
	.zero		1


	//----- nvinfo : EIATTR_EXIT_INSTR_OFFSETS
	.align		4
        /*00cc*/ 	.byte	0x04, 0x1c
        /*00ce*/ 	.short	(.L_31 - .L_30)


	//   ....[0]....
.L_30:
        /*00d0*/ 	.word	0x00002eb0


	//----- nvinfo : EIATTR_CBANK_PARAM_SIZE
	.align		4
.L_31:
        /*00d4*/ 	.byte	0x03, 0x19
        /*00d6*/ 	.short	0x003c


	//----- nvinfo : EIATTR_PARAM_CBANK
	.align		4
        /*00d8*/ 	.byte	0x04, 0x0a
        /*00da*/ 	.short	(.L_33 - .L_32)
	.align		4
.L_32:
        /*00dc*/ 	.word	index@(.nv.constant0._Z6sgemm9iiifPfiS_ifS_i)
        /*00e0*/ 	.short	0x0380
        /*00e2*/ 	.short	0x003c


	//----- nvinfo : EIATTR_SW_WAR
	.align		4
.L_33:
        /*00e4*/ 	.byte	0x04, 0x36
        /*00e6*/ 	.short	(.L_35 - .L_34)
.L_34:
        /*00e8*/ 	.word	0x00000008
.L_35:


//--------------------- .nv.callgraph             --------------------------
	.section	.nv.callgraph,"",@"SHT_CUDA_CALLGRAPH"
	.align	4
	.sectionentsize	8
	.align		4
        /*0000*/ 	.word	0x00000000
	.align		4
        /*0004*/ 	.word	0xffffffff
	.align		4
        /*0008*/ 	.word	0x00000000
	.align		4
        /*000c*/ 	.word	0xfffffffe
	.align		4
        /*0010*/ 	.word	0x00000000
	.align		4
        /*0014*/ 	.word	0xfffffffd
	.align		4
        /*0018*/ 	.word	0x00000000
	.align		4
        /*001c*/ 	.word	0xfffffffc


//--------------------- .text._Z6sgemm9iiifPfiS_ifS_i --------------------------
	.section	.text._Z6sgemm9iiifPfiS_ifS_i,"ax",@progbits
	.align	128
        .global         _Z6sgemm9iiifPfiS_ifS_i
        .type           _Z6sgemm9iiifPfiS_ifS_i,@function
        .size           _Z6sgemm9iiifPfiS_ifS_i,(.L_x_3 - _Z6sgemm9iiifPfiS_ifS_i)
        .other          _Z6sgemm9iiifPfiS_ifS_i,@"STO_CUDA_ENTRY STV_DEFAULT"
_Z6sgemm9iiifPfiS_ifS_i:
.text._Z6sgemm9iiifPfiS_ifS_i:
[----:B------:R-:W-:Y:S01]  /*0000*/  LDC R1, c[0x0][0x37c] ;  /* 0x0000df00ff017b82 */ /* 0x000fe20000000800 */
[----:B------:R-:W0:Y:S07]  /*0010*/  S2R R26, SR_TID.X ;  /* 0x00000000001a7919 */ /* 0x000e2e0000002100 */
[----:B------:R-:W1:Y:S01]  /*0020*/  S2UR UR12, SR_CTAID.X ;  /* 0x00000000000c79c3 */ /* 0x000e620000002500 */
[----:B------:R-:W2:Y:S01]  /*0030*/  LDCU.64 UR10, c[0x0][0x358] ;  /* 0x00006b00ff0a77ac */ /* 0x000ea20008000a00 */
[----:B------:R-:W3:Y:S06]  /*0040*/  S2R R0, SR_CTAID.Y ;  /* 0x0000000000007919 */ /* 0x000eec0000002600 */
[----:B------:R-:W1:Y:S08]  /*0050*/  LDC R39, c[0x0][0x398] ;  /* 0x0000e600ff277b82 */ /* 0x000e700000000800 */
[----:B------:R-:W4:Y:S08]  /*0060*/  LDC.64 R2, c[0x0][0x390] ;  /* 0x0000e400ff027b82 */ /* 0x000f300000000a00 */
[----:B------:R-:W5:Y:S08]  /*0070*/  LDC.64 R4, c[0x0][0x3a0] ;  /* 0x0000e800ff047b82 */ /* 0x000f700000000a00 */
[----:B------:R-:W2:Y:S01]  /*0080*/  LDC R36, c[0x0][0x3a8] ;  /* 0x0000ea00ff247b82 */ /* 0x000ea20000000800 */
[----:B0-----:R-:W-:Y:S01]  /*0090*/  SHF.R.U32.HI R11, RZ, 0x1, R26 ;  /* 0x00000001ff0b7819 */ /* 0x001fe2000001161a */
[----:B-1----:R-:W-:Y:S01]  /*00a0*/  IMAD R8, R39, UR12, RZ ;  /* 0x0000000c27087c24 */ /* 0x002fe2000f8e02ff */
[----:B------:R-:W-:-:S05]  /*00b0*/  LOP3.LUT R6, R26, 0xe, RZ, 0xc0, !PT ;  /* 0x0000000e1a067812 */ /* 0x000fca00078ec0ff */
[----:B------:R-:W0:Y:S01]  /*00c0*/  S2UR UR7, SR_CgaCtaId ;  /* 0x00000000000779c3 */ /* 0x000e220000008800 */
[----:B------:R-:W-:Y:S01]  /*00d0*/  LOP3.LUT R7, R11, 0x1f8, RZ, 0xc0, !PT ;  /* 0x000001f80b077812 */ /* 0x000fe200078ec0ff */
[----:B------:R-:W-:Y:S01]  /*00e0*/  UMOV UR4, 0x400 ;  /* 0x0000040000047882 */ /* 0x000fe20000000000 */
[----:B------:R-:W-:Y:S01]  /*00f0*/  SHF.L.U32 R10, R26, 0x2, RZ ;  /* 0x000000021a0a7819 */ /* 0x000fe200000006ff */
[----:B------:R-:W1:Y:S01]  /*0100*/  LDCU UR13, c[0x0][0x388] ;  /* 0x00007100ff0d77ac */ /* 0x000e620008000800 */
[----:B------:R-:W-:Y:S02]  /*0110*/  SHF.L.U32 R37, R8, 0x7, RZ ;  /* 0x0000000708257819 */ /* 0x000fe400000006ff */
[----:B------:R-:W-:Y:S02]  /*0120*/  LEA.HI R13, R6, R7, RZ, 0x1f ;  /* 0x00000007060d7211 */ /* 0x000fe400078ff8ff */
[----:B---3--:R-:W-:Y:S01]  /*0130*/  SHF.L.U32 R9, R0, 0x7, RZ ;  /* 0x0000000700097819 */ /* 0x008fe200000006ff */
[----:B----4-:R-:W-:Y:S01]  /*0140*/  IMAD.WIDE R2, R37, 0x4, R2 ;  /* 0x0000000425027825 */ /* 0x010fe200078e0202 */
[----:B------:R-:W-:-:S02]  /*0150*/  LOP3.LUT R6, R10, 0x4, RZ, 0xc0, !PT ;  /* 0x000000040a067812 */ /* 0x000fc400078ec0ff */
[----:B------:R-:W-:Y:S01]  /*0160*/  SHF.R.U32.HI R12, RZ, 0x5, R26 ;  /* 0x00000005ff0c7819 */ /* 0x000fe2000001161a */
[----:B-----5:R-:W-:Y:S01]  /*0170*/  IMAD.WIDE.U32 R4, R9, 0x4, R4 ;  /* 0x0000000409047825 */ /* 0x020fe200078e0004 */
[----:B------:R-:W-:-:S03]  /*0180*/  LOP3.LUT R7, R10, 0x7c, RZ, 0xc0, !PT ;  /* 0x0000007c0a077812 */ /* 0x000fc600078ec0ff */
[----:B------:R-:W-:Y:S02]  /*0190*/  IMAD R39, R13, R39, R6 ;  /* 0x000000270d277224 */ /* 0x000fe400078e0206 */
[----:B--2---:R-:W-:Y:S02]  /*01a0*/  IMAD R41, R12, R36, R7 ;  /* 0x000000240c297224 */ /* 0x004fe400078e0207 */
[----:B------:R-:W-:-:S04]  /*01b0*/  IMAD.WIDE R6, R39, 0x4, R2 ;  /* 0x0000000427067825 */ /* 0x000fc800078e0202 */
[----:B------:R-:W-:Y:S01]  /*01c0*/  IMAD.WIDE R8, R41, 0x4, R4 ;  /* 0x0000000429087825 */ /* 0x000fe200078e0204 */
[----:B------:R-:W2:Y:S04]  /*01d0*/  LDG.E.128 R16, desc[UR10][R6.64] ;  /* 0x0000000a06107981 */ /* 0x000ea8000c1e1d00 */
[----:B------:R3:W4:Y:S01]  /*01e0*/  LDG.E.128 R20, desc[UR10][R8.64] ;  /* 0x0000000a08147981 */ /* 0x000722000c1e1d00 */
[C---:B------:R-:W-:Y:S01]  /*01f0*/  SHF.L.U32 R2, R26.reuse, 0x3, RZ ;  /* 0x000000031a027819 */ /* 0x040fe200000006ff */
[----:B0-----:R-:W-:Y:S01]  /*0200*/  ULEA UR6, UR7, UR4, 0x18 ;  /* 0x0000000407067291 */ /* 0x001fe2000f8ec0ff */
[----:B------:R-:W-:Y:S01]  /*0210*/  SHF.L.U32 R3, R26, 0xb, RZ ;  /* 0x0000000b1a037819 */ /* 0x000fe200000006ff */
[----:B------:R-:W-:Y:S01]  /*0220*/  UIADD3 UR4, UPT, UPT, UR4, 0x2000, URZ ;  /* 0x0000200004047890 */ /* 0x000fe2000fffe0ff */
[----:B------:R-:W-:Y:S01]  /*0230*/  LOP3.LUT R5, R2, 0x8, RZ, 0xc0, !PT ;  /* 0x0000000802057812 */ /* 0x000fe200078ec0ff */
[----:B-1----:R-:W-:Y:S01]  /*0240*/  UISETP.GE.AND UP0, UPT, UR13, 0x1, UPT ;  /* 0x000000010d00788c */ /* 0x002fe2000bf06270 */
[----:B------:R-:W-:Y:S01]  /*0250*/  LOP3.LUT R24, R3, 0x800, RZ, 0xc0, !PT ;  /* 0x0000080003187812 */ /* 0x000fe200078ec0ff */
[----:B------:R-:W-:Y:S01]  /*0260*/  ULEA UR7, UR7, UR4, 0x18 ;  /* 0x0000000407077291 */ /* 0x000fe2000f8ec0ff */
[----:B------:R-:W-:-:S02]  /*0270*/  LOP3.LUT R14, R5, 0x10, R26, 0xf8, !PT ;  /* 0x00000010050e7812 */ /* 0x000fc400078ef81a */
[----:B------:R-:W-:Y:S02]  /*0280*/  CS2R R80, SRZ ;  /* 0x0000000000507805 */ /* 0x000fe4000001ff00 */
[----:B------:R-:W-:Y:S02]  /*0290*/  SHF.L.U32 R5, R26, 0x4, RZ ;  /* 0x000000041a057819 */ /* 0x000fe400000006ff */
[----:B------:R-:W-:Y:S02]  /*02a0*/  CS2R R82, SRZ ;  /* 0x0000000000527805 */ /* 0x000fe4000001ff00 */
[----:B------:R-:W-:Y:S02]  /*02b0*/  LEA R24, R13, R24, 0x2 ;  /* 0x000000180d187211 */ /* 0x000fe400078e10ff */
[----:B------:R-:W-:Y:S02]  /*02c0*/  CS2R R76, SRZ ;  /* 0x00000000004c7805 */ /* 0x000fe4000001ff00 */
[----:B---3--:R-:W-:-:S02]  /*02d0*/  LOP3.LUT R9, R5, 0x1f0, RZ, 0xc0, !PT ;  /* 0x000001f005097812 */ /* 0x008fc400078ec0ff */
[----:B------:R-:W-:Y:S02]  /*02e0*/  CS2R R78, SRZ ;  /* 0x00000000004e7805 */ /* 0x000fe4000001ff00 */
[----:B------:R-:W-:Y:S02]  /*02f0*/  SHF.L.U32 R4, R26, 0x1, RZ ;  /* 0x000000011a047819 */ /* 0x000fe400000006ff */
[----:B------:R-:W-:Y:S02]  /*0300*/  CS2R R72, SRZ ;  /* 0x0000000000487805 */ /* 0x000fe4000001ff00 */
[----:B------:R-:W-:Y:S02]  /*0310*/  LEA R12, R12, R9, 0x9 ;  /* 0x000000090c0c7211 */ /* 0x000fe400078e48ff */
[----:B------:R-:W-:Y:S01]  /*0320*/  CS2R R74, SRZ ;  /* 0x00000000004a7805 */ /* 0x000fe2000001ff00 */
[----:B------:R-:W0:Y:S01]  /*0330*/  LDC R9, c[0x0][0x3b8] ;  /* 0x0000ee00ff097b82 */ /* 0x000e220000000800 */
[----:B------:R-:W-:-:S02]  /*0340*/  LOP3.LUT R7, R4, 0x40, RZ, 0xc0, !PT ;  /* 0x0000004004077812 */ /* 0x000fc400078ec0ff */
[----:B------:R-:W-:Y:S02]  /*0350*/  CS2R R68, SRZ ;  /* 0x0000000000447805 */ /* 0x000fe4000001ff00 */
[----:B------:R-:W-:Y:S02]  /*0360*/  CS2R R70, SRZ ;  /* 0x0000000000467805 */ /* 0x000fe4000001ff00 */
[----:B------:R-:W-:Y:S02]  /*0370*/  CS2R R64, SRZ ;  /* 0x0000000000407805 */ /* 0x000fe4000001ff00 */
[----:B------:R-:W-:Y:S02]  /*0380*/  LOP3.LUT R6, R7, 0x38, R10, 0xf8, !PT ;  /* 0x0000003807067812 */ /* 0x000fe400078ef80a */
[----:B------:R-:W-:Y:S02]  /*0390*/  CS2R R66, SRZ ;  /* 0x0000000000427805 */ /* 0x000fe4000001ff00 */
[----:B------:R-:W-:-:S02]  /*03a0*/  LOP3.LUT R7, R14, 0x1e0, R11, 0xf8, !PT ;  /* 0x000001e00e077812 */ /* 0x000fc400078ef80b */
[----:B------:R-:W-:Y:S02]  /*03b0*/  CS2R R60, SRZ ;  /* 0x00000000003c7805 */ /* 0x000fe4000001ff00 */
[----:B------:R-:W-:Y:S02]  /*03c0*/  CS2R R62, SRZ ;  /* 0x00000000003e7805 */ /* 0x000fe4000001ff00 */
[----:B------:R-:W-:Y:S02]  /*03d0*/  CS2R R56, SRZ ;  /* 0x0000000000387805 */ /* 0x000fe4000001ff00 */
[----:B------:R-:W-:Y:S02]  /*03e0*/  CS2R R58, SRZ ;  /* 0x00000000003a7805 */ /* 0x000fe4000001ff00 */
[----:B------:R-:W-:Y:S02]  /*03f0*/  CS2R R52, SRZ ;  /* 0x0000000000347805 */ /* 0x000fe4000001ff00 */
[----:B------:R-:W-:-:S02]  /*0400*/  CS2R R54, SRZ ;  /* 0x0000000000367805 */ /* 0x000fc4000001ff00 */
        /* <DEDUP_REMOVED lines=9> */
[----:B------:R-:W-:Y:S01]  /*04a0*/  CS2R R86, SRZ ;  /* 0x0000000000567805 */ /* 0x000fe2000001ff00 */
[----:B--2---:R-:W-:Y:S04]  /*04b0*/  STS [R24+UR6], R16 ;  /* 0x0000001018007988 */ /* 0x004fe80008000806 */
[----:B------:R1:W-:Y:S04]  /*04c0*/  STS [R24+UR6+0x200], R17 ;  /* 0x0002001118007988 */ /* 0x0003e80008000806 */
[----:B------:R-:W-:Y:S04]  /*04d0*/  STS [R24+UR6+0x400], R18 ;  /* 0x0004001218007988 */ /* 0x000fe80008000806 */
[----:B------:R2:W-:Y:S01]  /*04e0*/  STS [R24+UR6+0x600], R19 ;  /* 0x0006001318007988 */ /* 0x0005e20008000806 */
[----:B-1----:R-:W-:-:S03]  /*04f0*/  CS2R R16, SRZ ;  /* 0x0000000000107805 */ /* 0x002fc6000001ff00 */
[----:B----4-:R1:W-:Y:S01]  /*0500*/  STS.128 [R12+UR7], R20 ;  /* 0x000000140c007988 */ /* 0x0103e20008000c07 */
[----:B--2---:R-:W-:Y:S02]  /*0510*/  CS2R R24, SRZ ;  /* 0x0000000000187805 */ /* 0x004fe4000001ff00 */
[----:B------:R-:W-:Y:S02]  /*0520*/  CS2R R18, SRZ ;  /* 0x0000000000127805 */ /* 0x000fe4000001ff00 */
[----:B-1----:R-:W-:Y:S02]  /*0530*/  CS2R R20, SRZ ;  /* 0x0000000000147805 */ /* 0x002fe4000001ff00 */
[----:B------:R-:W-:Y:S02]  /*0540*/  CS2R R22, SRZ ;  /* 0x0000000000167805 */ /* 0x000fe4000001ff00 */
[----:B------:R-:W-:Y:S01]  /*0550*/  CS2R R12, SRZ ;  /* 0x00000000000c7805 */ /* 0x000fe2000001ff00 */
[----:B------:R-:W-:Y:S06]  /*0560*/  BAR.SYNC.DEFER_BLOCKING 0x0 ;  /* 0x0000000000007b1d */ /* 0x000fec0000010000 */
[----:B0-----:R-:W-:Y:S05]  /*0570*/  BRA.U !UP0, `(.L_x_0) ;  /* 0x0000002508cc7547 */ /* 0x001fea000b800000 */
[----:B------:R-:W0:Y:S01]  /*0580*/  LDCU.64 UR8, c[0x0][0x390] ;  /* 0x00007200ff0877ac */ /* 0x000e220008000a00 */
[----:B------:R-:W-:Y:S01]  /*0590*/  IMAD.WIDE R12, R39, 0x4, RZ ;  /* 0x00000004270c7825 */ /* 0x000fe200078e02ff */
[----:B------:R-:W-:Y:S02]  /*05a0*/  SHF.L.U32 R10, R36, 0x3, RZ ;  /* 0x00000003240a7819 */ /* 0x000fe400000006ff */
[----:B------:R-:W-:Y:S01]  /*05b0*/  CS2R R86, SRZ ;  /* 0x0000000000567805 */ /* 0x000fe2000001ff00 */
[----:B------:R-:W1:Y:S01]  /*05c0*/  LDCU.64 UR4, c[0x0][0x3a0] ;  /* 0x00007400ff0477ac */ /* 0x000e620008000a00 */
[----:B------:R-:W-:Y:S02]  /*05d0*/  CS2R R84, SRZ ;  /* 0x0000000000547805 */ /* 0x000fe4000001ff00 */
[----:B------:R-:W-:Y:S01]  /*05e0*/  CS2R R94, SRZ ;  /* 0x00000000005e7805 */ /* 0x000fe2000001ff00 */
[----:B------:R-:W-:Y:S01]  /*05f0*/  IMAD.WIDE R14, R10, 0x4, RZ ;  /* 0x000000040a0e7825 */ /* 0x000fe200078e02ff */
[----:B------:R-:W-:-:S02]  /*0600*/  CS2R R92, SRZ ;  /* 0x00000000005c7805 */ /* 0x000fc4000001ff00 */
[----:B------:R-:W-:Y:S02]  /*0610*/  CS2R R18, SRZ ;  /* 0x0000000000127805 */ /* 0x000fe4000001ff00 */
[----:B------:R-:W-:Y:S01]  /*0620*/  CS2R R16, SRZ ;  /* 0x0000000000107805 */ /* 0x000fe2000001ff00 */
[----:B------:R-:W-:Y:S01]  /*0630*/  IMAD.WIDE R12, R37, 0x4, R12 ;  /* 0x00000004250c7825 */ /* 0x000fe200078e020c */
[----:B------:R-:W-:Y:S02]  /*0640*/  CS2R R22, SRZ ;  /* 0x0000000000167805 */ /* 0x000fe4000001ff00 */
[----:B------:R-:W-:Y:S02]  /*0650*/  CS2R R20, SRZ ;  /* 0x0000000000147805 */ /* 0x000fe4000001ff00 */
[----:B------:R-:W-:Y:S01]  /*0660*/  CS2R R26, SRZ ;  /* 0x00000000001a7805 */ /* 0x000fe2000001ff00 */
[----:B------:R-:W-:Y:S01]  /*0670*/  IMAD.WIDE.U32 R14, R0, 0x200, R14 ;  /* 0x00000200000e7825 */ /* 0x000fe200078e000e */
[----:B------:R-:W-:-:S02]  /*0680*/  CS2R R24, SRZ ;  /* 0x0000000000187805 */ /* 0x000fc4000001ff00 */
[----:B------:R-:W-:Y:S02]  /*0690*/  CS2R R30, SRZ ;  /* 0x00000000001e7805 */ /* 0x000fe4000001ff00 */
[----:B0-----:R-:W-:Y:S01]  /*06a0*/  IADD3 R8, P1, PT, R12, UR8, RZ ;  /* 0x000000080c087c10 */ /* 0x001fe2000ff3e0ff */
[----:B------:R-:W-:Y:S01]  /*06b0*/  UMOV UR8, UR6 ;  /* 0x0000000600087c82 */ /* 0x000fe20008000000 */
[----:B------:R-:W-:Y:S01]  /*06c0*/  CS2R R28, SRZ ;  /* 0x00000000001c7805 */ /* 0x000fe2000001ff00 */
[----:B------:R-:W-:Y:S01]  /*06d0*/  IMAD.WIDE R14, R41, 0x4, R14 ;  /* 0x00000004290e7825 */ /* 0x000fe200078e020e */
[----:B------:R-:W-:Y:S02]  /*06e0*/  IADD3 R8, P2, PT, R8, 0x20, RZ ;  /* 0x0000002008087810 */ /* 0x000fe40007f5e0ff */
[----:B------:R-:W-:Y:S02]  /*06f0*/  CS2R R34, SRZ ;  /* 0x0000000000227805 */ /* 0x000fe4000001ff00 */
[----:B------:R-:W-:-:S02]  /*0700*/  LEA R60, R6, UR8, 0x2 ;  /* 0x00000008063c7c11 */ /* 0x000fc4000f8e10ff */
[----:B------:R-:W-:Y:S02]  /*0710*/  CS2R R32, SRZ ;  /* 0x0000000000207805 */ /* 0x000fe4000001ff00 */
[----:B------:R-:W-:Y:S01]  /*0720*/  IADD3.X R11, PT, PT, RZ, UR9, R13, P2, P1 ;  /* 0x00000009ff0b7c10 */ /* 0x000fe200097e240d */
[----:B------:R-:W-:Y:S01]  /*0730*/  UMOV UR9, UR7 ;  /* 0x0000000700097c82 */ /* 0x000fe20008000000 */
[----:B-1----:R-:W-:Y:S01]  /*0740*/  IADD3 R96, P0, PT, R14, UR4, RZ ;  /* 0x000000040e607c10 */ /* 0x002fe2000ff1e0ff */
[----:B------:R-:W0:Y:S01]  /*0750*/  LDS.128 R44, [R60+0x10] ;  /* 0x000010003c2c7984 */ /* 0x000e220000000c00 */
[----:B------:R-:W-:Y:S02]  /*0760*/  LEA R56, R7, UR9, 0x2 ;  /* 0x0000000907387c11 */ /* 0x000fe4000f8e10ff */
[----:B------:R-:W-:Y:S02]  /*0770*/  CS2R R12, SRZ ;  /* 0x00000000000c7805 */ /* 0x000fe4000001ff00 */
[----:B------:R-:W-:Y:S01]  /*0780*/  IADD3.X R97, PT, PT, R15, UR5, RZ, P0, !PT ;  /* 0x000000050f617c10 */ /* 0x000fe200087fe4ff */
[----:B------:R1:W2:Y:S01]  /*0790*/  LDS.128 R48, [R60] ;  /* 0x000000003c307984 */ /* 0x0002a20000000c00 */
[----:B------:R-:W-:-:S02]  /*07a0*/  CS2R R14, SRZ ;  /* 0x00000000000e7805 */ /* 0x000fc4000001ff00 */
[----:B------:R-:W-:Y:S02]  /*07b0*/  CS2R R54, SRZ ;  /* 0x0000000000367805 */ /* 0x000fe4000001ff00 */
[----:B------:R-:W-:Y:S01]  /*07c0*/  CS2R R52, SRZ ;  /* 0x0000000000347805 */ /* 0x000fe2000001ff00 */
[----:B------:R-:W3:Y:S01]  /*07d0*/  LDS.128 R36, [R56+0x10] ;  /* 0x0000100038247984 */ /* 0x000ee20000000c00 */
[----:B------:R-:W-:Y:S02]  /*07e0*/  CS2R R58, SRZ ;  /* 0x00000000003a7805 */ /* 0x000fe4000001ff00 */
[----:B------:R-:W-:Y:S02]  /*07f0*/  CS2R R62, SRZ ;  /* 0x00000000003e7805 */ /* 0x000fe4000001ff00 */
[----:B------:R-:W-:Y:S01]  /*0800*/  CS2R R66, SRZ ;  /* 0x0000000000427805 */ /* 0x000fe2000001ff00 */
[----:B------:R4:W0:Y:S01]  /*0810*/  LDS.128 R40, [R56] ;  /* 0x0000000038287984 */ /* 0x0008220000000c00 */
[----:B-1----:R-:W-:-:S02]  /*0820*/  CS2R R60, SRZ ;  /* 0x00000000003c7805 */ /* 0x002fc4000001ff00 */
[----:B------:R-:W-:Y:S02]  /*0830*/  CS2R R64, SRZ ;  /* 0x0000000000407805 */ /* 0x000fe4000001ff00 */
[----:B------:R-:W-:Y:S02]  /*0840*/  CS2R R70, SRZ ;  /* 0x0000000000467805 */ /* 0x000fe4000001ff00 */
[----:B------:R-:W-:Y:S02]  /*0850*/  CS2R R68, SRZ ;  /* 0x0000000000447805 */ /* 0x000fe4000001ff00 */
[----:B------:R-:W-:Y:S02]  /*0860*/  CS2R R74, SRZ ;  /* 0x00000000004a7805 */ /* 0x000fe4000001ff00 */
[----:B------:R-:W-:Y:S02]  /*0870*/  CS2R R72, SRZ ;  /* 0x0000000000487805 */ /* 0x000fe4000001ff00 */
[----:B------:R-:W-:-:S02]  /*0880*/  CS2R R78, SRZ ;  /* 0x00000000004e7805 */ /* 0x000fc4000001ff00 */
[----:B----4-:R-:W-:Y:S02]  /*0890*/  CS2R R56, SRZ ;  /* 0x0000000000387805 */ /* 0x010fe4000001ff00 */
[----:B------:R-:W-:Y:S02]  /*08a0*/  CS2R R76, SRZ ;  /* 0x00000000004c7805 */ /* 0x000fe4000001ff00 */
[----:B------:R-:W-:Y:S02]  /*08b0*/  CS2R R82, SRZ ;  /* 0x0000000000527805 */ /* 0x000fe4000001ff00 */
[----:B------:R-:W-:Y:S01]  /*08c0*/  CS2R R80, SRZ ;  /* 0x0000000000507805 */ /* 0x000fe2000001ff00 */
[----:B------:R-:W-:Y:S01]  /*08d0*/  UMOV UR4, URZ ;  /* 0x000000ff00047c82 */ /* 0x000fe20008000000 */
[----:B------:R-:W-:-:S05]  /*08e0*/  UMOV UR5, URZ ;  /* 0x000000ff00057c82 */ /* 0x000fca0008000000 */
.L_x_1:
[----:B------:R-:W-:Y:S01]  /*08f0*/  LOP3.LUT R98, R2, 0x100, RZ, 0xc0, !PT ;  /* 0x0000010002627812 */ /* 0x000fe200078ec0ff */
[-C--:B0-2---:R-:W-:Y:S01]  /*0900*/  FFMA R91, R48, R41.reuse, R81 ;  /* 0x00000029305b7223 */ /* 0x085fe20000000051 */
[----:B------:R-:W-:Y:S01]  /*0910*/  FFMA R103, R50, R41, R65 ;  /* 0x0000002932677223 */ /* 0x000fe20000000041 */
[C---:B------:R-:W-:Y:S01]  /*0920*/  FFMA R89, R48.reuse, R40, R80 ;  /* 0x0000002830597223 */ /* 0x040fe20000000050 */
[----:B---3--:R-:W-:Y:S01]  /*0930*/  FFMA R81, R48, R36, R76 ;  /* 0x0000002430517223 */ /* 0x008fe2000000004c */
[----:B------:R-:W-:Y:S01]  /*0940*/  FFMA R65, R50, R43, R67 ;  /* 0x0000002b32417223 */ /* 0x000fe20000000043 */
[CC--:B------:R-:W-:Y:S01]  /*0950*/  FFMA R76, R48.reuse, R37.reuse, R77 ;  /* 0x00000025304c7223 */ /* 0x0c0fe2000000004d */
[----:B------:R-:W-:Y:S01]  /*0960*/  FFMA R80, R49, R42, R74 ;  /* 0x0000002a31507223 */ /* 0x000fe2000000004a */
[----:B------:R-:W-:Y:S01]  /*0970*/  LEA R67, R7, UR9, 0x2 ;  /* 0x0000000907437c11 */ /* 0x000fe2000f8e10ff */
[----:B------:R-:W-:Y:S01]  /*0980*/  FFMA R77, R48, R38, R78 ;  /* 0x00000026304d7223 */ /* 0x000fe2000000004e */
[----:B------:R-:W-:Y:S01]  /*0990*/  LOP3.LUT R98, R98, 0xe0, R5, 0xf8, !PT ;  /* 0x000000e062627812 */ /* 0x000fe200078ef805 */
[C---:B------:R-:W-:Y:S01]  /*09a0*/  FFMA R74, R49.reuse, R37, R69 ;  /* 0x00000025314a7223 */ /* 0x040fe20000000045 */
[C---:B------:R-:W-:Y:S01]  /*09b0*/  FFMA R99, R48.reuse, R42, R82 ;  /* 0x0000002a30637223 */ /* 0x040fe20000000052 */
[----:B------:R-:W-:Y:S01]  /*09c0*/  FFMA R78, R48, R39, R79 ;  /* 0x00000027304e7223 */ /* 0x000fe2000000004f */
[C---:B------:R-:W-:Y:S01]  /*09d0*/  FFMA R102, R49.reuse, R40, R72 ;  /* 0x0000002831667223 */ /* 0x040fe20000000048 */
[C---:B------:R-:W-:Y:S01]  /*09e0*/  FFMA R69, R49.reuse, R38, R70 ;  /* 0x0000002631457223 */ /* 0x040fe20000000046 */
[C---:B------:R-:W-:Y:S01]  /*09f0*/  FFMA R82, R49.reuse, R41, R73 ;  /* 0x0000002931527223 */ /* 0x040fe20000000049 */
[C---:B------:R-:W-:Y:S01]  /*0a00*/  FFMA R72, R49.reuse, R43, R75 ;  /* 0x0000002b31487223 */ /* 0x040fe2000000004b */
[----:B------:R-:W-:Y:S01]  /*0a10*/  FFMA R70, R49, R39, R71 ;  /* 0x0000002731467223 */ /* 0x000fe20000000047 */
[C---:B------:R-:W-:Y:S01]  /*0a20*/  FFMA R109, R50.reuse, R40, R64 ;  /* 0x00000028326d7223 */ /* 0x040fe20000000040 */
        /* <DEDUP_REMOVED lines=11> */
[-C--:B------:R-:W-:Y:S01]  /*0ae0*/  FFMA R101, R44, R43.reuse, R35 ;  /* 0x0000002b2c657223 */ /* 0x080fe20000000023 */
[----:B------:R-:W-:Y:S01]  /*0af0*/  FFMA R83, R48, R43, R83 ;  /* 0x0000002b30537223 */ /* 0x000fe20000000053 */
[-C--:B------:R-:W-:Y:S01]  /*0b00*/  FFMA R68, R49, R36.reuse, R68 ;  /* 0x0000002431447223 */ /* 0x080fe20000000044 */
[CC--:B------:R-:W-:Y:S01]  /*0b10*/  FFMA R88, R51.reuse, R36.reuse, R52 ;  /* 0x0000002433587223 */ /* 0x0c0fe20000000034 */
[C---:B------:R-:W-:Y:S01]  /*0b20*/  FFMA R100, R51.reuse, R37, R53 ;  /* 0x0000002533647223 */ /* 0x040fe20000000035 */
[----:B------:R-:W-:Y:S01]  /*0b30*/  LDS.128 R56, [R67+0x200] ;  /* 0x0002000043387984 */ /* 0x000fe20000000c00 */
[----:B------:R-:W-:Y:S01]  /*0b40*/  FFMA R54, R51, R39, R55 ;  /* 0x0000002733367223 */ /* 0x000fe20000000037 */
[C---:B------:R-:W-:Y:S01]  /*0b50*/  FFMA R33, R44.reuse, R36, R28 ;  /* 0x000000242c217223 */ /* 0x040fe2000000001c */
[----:B------:R-:W-:Y:S01]  /*0b60*/  FFMA R35, R44, R38, R30 ;  /* 0x000000262c237223 */ /* 0x000fe2000000001e */
[----:B------:R-:W0:Y:S01]  /*0b70*/  LDS.128 R60, [R98+UR8+0x200] ;  /* 0x00020008623c7984 */ /* 0x000e220008000c00 */
[C---:B------:R-:W-:Y:S01]  /*0b80*/  FFMA R30, R45.reuse, R40, R24 ;  /* 0x000000282d1e7223 */ /* 0x040fe20000000018 */
[C---:B------:R-:W-:Y:S01]  /*0b90*/  FFMA R124, R45.reuse, R41, R25 ;  /* 0x000000292d7c7223 */ /* 0x040fe20000000019 */
[C---:B------:R-:W-:Y:S01]  /*0ba0*/  FFMA R28, R45.reuse, R42, R26 ;  /* 0x0000002a2d1c7223 */ /* 0x040fe2000000001a */
[----:B------:R-:W1:Y:S01]  /*0bb0*/  LDS.128 R48, [R98+UR8+0x210] ;  /* 0x0002100862307984 */ /* 0x000e620008000c00 */
[C---:B------:R-:W-:Y:S01]  /*0bc0*/  FFMA R122, R45.reuse, R43, R27 ;  /* 0x0000002b2d7a7223 */ /* 0x040fe2000000001b */
[C---:B------:R-:W-:Y:S01]  /*0bd0*/  FFMA R112, R45.reuse, R39, R23 ;  /* 0x000000272d707223 */ /* 0x040fe20000000017 */
[C---:B------:R-:W-:Y:S01]  /*0be0*/  FFMA R23, R46.reuse, R41, R17 ;  /* 0x000000292e177223 */ /* 0x040fe20000000011 */
[----:B------:R-:W2:Y:S01]  /*0bf0*/  LDS.128 R24, [R67+0x210] ;  /* 0x0002100043187984 */ /* 0x000ea20000000c00 */
[C---:B------:R-:W-:Y:S01]  /*0c00*/  FFMA R107, R46.reuse, R36, R12 ;  /* 0x000000242e6b7223 */ /* 0x040fe2000000000c */
[----:B------:R-:W-:Y:S01]  /*0c10*/  FFMA R17, R46, R38, R14 ;  /* 0x000000262e117223 */ /* 0x000fe2000000000e */
[----:B------:R-:W-:Y:S01]  /*0c20*/  FFMA R110, R45, R37, R21 ;  /* 0x000000252d6e7223 */ /* 0x000fe20000000015 */
[C---:B------:R-:W-:Y:S01]  /*0c30*/  FFMA R14, R47.reuse, R41, R93 ;  /* 0x000000292f0e7223 */ /* 0x040fe2000000005d */
[----:B------:R-:W-:Y:S01]  /*0c40*/  FFMA R12, R47, R42, R94 ;  /* 0x0000002a2f0c7223 */ /* 0x000fe2000000005e */
[-C--:B------:R-:W-:Y:S01]  /*0c50*/  FFMA R55, R44, R40.reuse, R32 ;  /* 0x000000282c377223 */ /* 0x080fe20000000020 */
[C---:B------:R-:W-:Y:S01]  /*0c60*/  FFMA R113, R46.reuse, R40, R16 ;  /* 0x000000282e717223 */ /* 0x040fe20000000010 */
[C---:B------:R-:W-:Y:S01]  /*0c70*/  FFMA R21, R46.reuse, R42, R18 ;  /* 0x0000002a2e157223 */ /* 0x040fe20000000012 */
[----:B------:R-:W-:Y:S01]  /*0c80*/  FFMA R105, R45, R38, R22 ;  /* 0x000000262d697223 */ /* 0x000fe20000000016 */
        /* <DEDUP_REMOVED lines=8> */
[C---:B------:R-:W-:Y:S01]  /*0d10*/  FFMA R93, R47.reuse, R38, R86 ;  /* 0x000000262f5d7223 */ /* 0x040fe20000000056 */
[-C--:B------:R-:W-:Y:S01]  /*0d20*/  FFMA R44, R44, R39.reuse, R31 ;  /* 0x000000272c2c7223 */ /* 0x080fe2000000001f */
[----:B------:R-:W-:Y:S01]  /*0d30*/  FFMA R87, R47, R39, R87 ;  /* 0x000000272f577223 */ /* 0x000fe20000000057 */
[----:B------:R-:W-:Y:S01]  /*0d40*/  FFMA R34, R45, R36, R20 ;  /* 0x000000242d227223 */ /* 0x000fe20000000014 */
[----:B------:R-:W-:Y:S01]  /*0d50*/  FFMA R85, R47, R37, R85 ;  /* 0x000000252f557223 */ /* 0x000fe20000000055 */
[----:B------:R-:W-:-:S02]  /*0d60*/  MOV R52, R96 ;  /* 0x0000006000347202 */ /* 0x000fc40000000f00 */
[----:B------:R-:W-:-:S03]  /*0d70*/  MOV R53, R97 ;  /* 0x0000006100357202 */ /* 0x000fc60000000f00 */
[----:B------:R-:W-:-:S04]  /*0d80*/  IMAD.WIDE R96, R10, 0x4, R52 ;  /* 0x000000040a607825 */ /* 0x000fc800078e0234 */
[-C--:B0-----:R-:W-:Y:S01]  /*0d90*/  FFMA R42, R63, R56.reuse, R106 ;  /* 0x000000383f2a7223 */ /* 0x081fe2000000006a */
[-C--:B------:R-:W-:Y:S01]  /*0da0*/  FFMA R46, R62, R57.reuse, R103 ;  /* 0x000000393e2e7223 */ /* 0x080fe20000000067 */
[-C--:B------:R-:W-:Y:S01]  /*0db0*/  FFMA R91, R60, R57.reuse, R91 ;  /* 0x000000393c5b7223 */ /* 0x080fe2000000005b */
[-C--:B------:R-:W-:Y:S01]  /*0dc0*/  FFMA R120, R61, R57.reuse, R82 ;  /* 0x000000393d787223 */ /* 0x080fe20000000052 */
[----:B-1----:R-:W-:Y:S01]  /*0dd0*/  FFMA R84, R49, R56, R30 ;  /* 0x0000003831547223 */ /* 0x002fe2000000001e */
[-C--:B------:R-:W-:Y:S01]  /*0de0*/  FFMA R38, R48, R57.reuse, R115 ;  /* 0x0000003930267223 */ /* 0x080fe20000000073 */
[-C--:B------:R-:W-:Y:S01]  /*0df0*/  FFMA R106, R51, R57.reuse, R14 ;  /* 0x00000039336a7223 */ /* 0x080fe2000000000e */
[-C--:B------:R-:W-:Y:S01]  /*0e00*/  FFMA R119, R49, R58.reuse, R28 ;  /* 0x0000003a31777223 */ /* 0x080fe2000000001c */
[-C--:B------:R-:W-:Y:S01]  /*0e10*/  FFMA R103, R51, R58.reuse, R12 ;  /* 0x0000003a33677223 */ /* 0x080fe2000000000c */
[C---:B------:R-:W-:Y:S01]  /*0e20*/  FFMA R116, R50.reuse, R57, R23 ;  /* 0x0000003932747223 */ /* 0x040fe20000000017 */
[C---:B------:R-:W-:Y:S01]  /*0e30*/  FFMA R39, R50.reuse, R58, R21 ;  /* 0x0000003a32277223 */ /* 0x040fe20000000015 */
[----:B------:R-:W-:Y:S01]  /*0e40*/  LDS.128 R12, [R67+0x410] ;  /* 0x00041000430c7984 */ /* 0x000fe20000000c00 */
[-C--:B--2---:R-:W-:Y:S01]  /*0e50*/  FFMA R86, R63, R27.reuse, R54 ;  /* 0x0000001b3f567223 */ /* 0x084fe20000000036 */
[CC--:B------:R-:W-:Y:S01]  /*0e60*/  FFMA R115, R49.reuse, R26.reuse, R105 ;  /* 0x0000001a31737223 */ /* 0x0c0fe20000000069 */
[----:B------:R-:W-:Y:S01]  /*0e70*/  FFMA R118, R49, R27, R112 ;  /* 0x0000001b31767223 */ /* 0x000fe20000000070 */
[----:B------:R-:W0:Y:S01]  /*0e80*/  LDS.128 R28, [R98+UR8+0x400] ;  /* 0x00040008621c7984 */ /* 0x000e220008000c00 */
[C---:B------:R-:W-:Y:S01]  /*0e90*/  FFMA R114, R50.reuse, R59, R19 ;  /* 0x0000003b32727223 */ /* 0x040fe20000000013 */
[C---:B------:R-:W-:Y:S01]  /*0ea0*/  FFMA R112, R50.reuse, R25, R16 ;  /* 0x0000001932707223 */ /* 0x040fe20000000010 */
[C---:B------:R-:W-:Y:S01]  /*0eb0*/  FFMA R105, R50.reuse, R26, R17 ;  /* 0x0000001a32697223 */ /* 0x040fe20000000011 */
[----:B------:R-:W1:Y:S01]  /*0ec0*/  LDS.128 R20, [R67+0x400] ;  /* 0x0004000043147984 */ /* 0x000e620000000c00 */
[----:B------:R-:W-:Y:S01]  /*0ed0*/  FFMA R54, R50, R27, R18 ;  /* 0x0000001b32367223 */ /* 0x000fe20000000012 */
[-C--:B------:R-:W-:Y:S01]  /*0ee0*/  FFMA R108, R63, R57.reuse, R108 ;  /* 0x000000393f6c7223 */ /* 0x080fe2000000006c */
[----:B------:R-:W-:Y:S01]  /*0ef0*/  FFMA R124, R49, R57, R124 ;  /* 0x00000039317c7223 */ /* 0x000fe2000000007c */
[----:B------:R-:W2:Y:S01]  /*0f00*/  LDS.128 R16, [R98+UR8+0x410] ;  /* 0x0004100862107984 */ /* 0x000ea20008000c00 */
[-C--:B------:R-:W-:Y:S01]  /*0f10*/  FFMA R47, R60, R56.reuse, R89 ;  /* 0x000000383c2f7223 */ /* 0x080fe20000000059 */
[-C--:B------:R-:W-:Y:S01]  /*0f20*/  FFMA R94, R61, R56.reuse, R102 ;  /* 0x000000383d5e7223 */ /* 0x080fe20000000066 */
[-C--:B------:R-:W-:Y:S01]  /*0f30*/  FFMA R37, R62, R56.reuse, R109 ;  /* 0x000000383e257223 */ /* 0x080fe2000000006d */
[-C--:B------:R-:W-:Y:S01]  /*0f40*/  FFMA R55, R48, R56.reuse, R55 ;  /* 0x0000003830377223 */ /* 0x080fe20000000037 */
[-C--:B------:R-:W-:Y:S01]  /*0f50*/  FFMA R113, R50, R56.reuse, R113 ;  /* 0x0000003832717223 */ /* 0x080fe20000000071 */
[----:B------:R-:W-:Y:S01]  /*0f60*/  FFMA R36, R51, R56, R40 ;  /* 0x0000003833247223 */ /* 0x000fe20000000028 */
        /* <DEDUP_REMOVED lines=9> */
[-C--:B------:R-:W-:Y:S01]  /*1000*/  FFMA R40, R48, R59.reuse, R101 ;  /* 0x0000003b30287223 */ /* 0x080fe20000000065 */
[-C--:B------:R-:W-:Y:S01]  /*1010*/  FFMA R122, R49, R59.reuse, R122 ;  /* 0x0000003b317a7223 */ /* 0x080fe2000000007a */
[----:B------:R-:W-:Y:S01]  /*1020*/  FFMA R104, R51, R59, R92 ;  /* 0x0000003b33687223 */ /* 0x000fe2000000005c */
[C---:B------:R-:W-:Y:S01]  /*1030*/  FFMA R111, R60.reuse, R24, R81 ;  /* 0x000000183c6f7223 */ /* 0x040fe20000000051 */
[C---:B------:R-:W-:Y:S01]  /*1040*/  FFMA R72, R60.reuse, R25, R76 ;  /* 0x000000193c487223 */ /* 0x040fe2000000004c */
[C---:B------:R-:W-:Y:S01]  /*1050*/  FFMA R59, R60.reuse, R26, R77 ;  /* 0x0000001a3c3b7223 */ /* 0x040fe2000000004d */
[----:B------:R-:W-:Y:S01]  /*1060*/  FFMA R60, R60, R27, R78 ;  /* 0x0000001b3c3c7223 */ /* 0x000fe2000000004e */
[C---:B------:R-:W-:Y:S01]  /*1070*/  FFMA R81, R62.reuse, R24, R71 ;  /* 0x000000183e517223 */ /* 0x040fe20000000047 */
[CC--:B------:R-:W-:Y:S01]  /*1080*/  FFMA R76, R61.reuse, R25.reuse, R74 ;  /* 0x000000193d4c7223 */ /* 0x0c0fe2000000004a */
[C---:B------:R-:W-:Y:S01]  /*1090*/  FFMA R71, R62.reuse, R26, R73 ;  /* 0x0000001a3e477223 */ /* 0x040fe20000000049 */
[-C--:B------:R-:W-:Y:S01]  /*10a0*/  FFMA R95, R61, R24.reuse, R68 ;  /* 0x000000183d5f7223 */ /* 0x080fe20000000044 */
[-C--:B------:R-:W-:Y:S01]  /*10b0*/  FFMA R74, R62, R25.reuse, R64 ;  /* 0x000000193e4a7223 */ /* 0x080fe20000000040 */
[CC--:B------:R-:W-:Y:S01]  /*10c0*/  FFMA R89, R63.reuse, R24.reuse, R88 ;  /* 0x000000183f597223 */ /* 0x0c0fe20000000058 */
[-C--:B------:R-:W-:Y:S01]  /*10d0*/  FFMA R92, R63, R25.reuse, R100 ;  /* 0x000000193f5c7223 */ /* 0x080fe20000000064 */
[CC--:B------:R-:W-:Y:S01]  /*10e0*/  FFMA R73, R48.reuse, R24.reuse, R33 ;  /* 0x0000001830497223 */ /* 0x0c0fe20000000021 */
[-C--:B------:R-:W-:Y:S01]  /*10f0*/  FFMA R82, R48, R25.reuse, R32 ;  /* 0x0000001930527223 */ /* 0x080fe20000000020 */
[CC--:B------:R-:W-:Y:S01]  /*1100*/  FFMA R117, R49.reuse, R24.reuse, R34 ;  /* 0x0000001831757223 */ /* 0x0c0fe20000000022 */
[-C--:B------:R-:W-:Y:S01]  /*1110*/  FFMA R110, R49, R25.reuse, R110 ;  /* 0x00000019316e7223 */ /* 0x080fe2000000006e */
[-C--:B------:R-:W-:Y:S01]  /*1120*/  FFMA R107, R50, R24.reuse, R107 ;  /* 0x00000018326b7223 */ /* 0x080fe2000000006b */
[C---:B------:R-:W-:Y:S01]  /*1130*/  FFMA R101, R51.reuse, R24, R43 ;  /* 0x0000001833657223 */ /* 0x040fe2000000002b */
[----:B------:R-:W-:Y:S01]  /*1140*/  FFMA R102, R51, R25, R85 ;  /* 0x0000001933667223 */ /* 0x000fe20000000055 */
[CC--:B------:R-:W-:Y:S01]  /*1150*/  FFMA R77, R61.reuse, R26.reuse, R69 ;  /* 0x0000001a3d4d7223 */ /* 0x0c0fe20000000045 */
[-C--:B------:R-:W-:Y:S01]  /*1160*/  FFMA R109, R61, R27.reuse, R70 ;  /* 0x0000001b3d6d7223 */ /* 0x080fe20000000046 */
[----:B------:R-:W-:Y:S01]  /*1170*/  FFMA R78, R62, R27, R66 ;  /* 0x0000001b3e4e7223 */ /* 0x000fe20000000042 */
[----:B------:R-:W-:Y:S01]  /*1180*/  FFMA R75, R63, R26, R75 ;  /* 0x0000001a3f4b7223 */ /* 0x000fe2000000004b */
[C---:B0-----:R-:W-:Y:S01]  /*1190*/  FFMA R64, R28.reuse, R15, R60 ;  /* 0x0000000f1c407223 */ /* 0x041fe2000000003c */
[C---:B-1----:R-:W-:Y:S01]  /*11a0*/  FFMA R69, R28.reuse, R20, R47 ;  /* 0x000000141c457223 */ /* 0x042fe2000000002f */
        /* <DEDUP_REMOVED lines=9> */
[CC--:B------:R-:W-:Y:S01]  /*1240*/  FFMA R57, R29.reuse, R12.reuse, R95 ;  /* 0x0000000c1d397223 */ /* 0x0c0fe2000000005f */
[-C--:B------:R-:W-:Y:S01]  /*1250*/  FFMA R58, R29, R13.reuse, R76 ;  /* 0x0000000d1d3a7223 */ /* 0x080fe2000000004c */
[CC--:B------:R-:W-:Y:S01]  /*1260*/  FFMA R37, R30.reuse, R12.reuse, R81 ;  /* 0x0000000c1e257223 */ /* 0x0c0fe20000000051 */
[-C--:B------:R-:W-:Y:S01]  /*1270*/  FFMA R28, R30, R13.reuse, R74 ;  /* 0x0000000d1e1c7223 */ /* 0x080fe2000000004a */
[CC--:B------:R-:W-:Y:S01]  /*1280*/  FFMA R89, R31.reuse, R12.reuse, R89 ;  /* 0x0000000c1f597223 */ /* 0x0c0fe20000000059 */
[-C--:B------:R-:W-:Y:S01]  /*1290*/  FFMA R92, R31, R13.reuse, R92 ;  /* 0x0000000d1f5c7223 */ /* 0x080fe2000000005c */
[CC--:B--2---:R-:W-:Y:S01]  /*12a0*/  FFMA R73, R16.reuse, R12.reuse, R73 ;  /* 0x0000000c10497223 */ /* 0x0c4fe20000000049 */
[-C--:B------:R-:W-:Y:S01]  /*12b0*/  FFMA R82, R16, R13.reuse, R82 ;  /* 0x0000000d10527223 */ /* 0x080fe20000000052 */
[CC--:B------:R-:W-:Y:S01]  /*12c0*/  FFMA R117, R17.reuse, R12.reuse, R117 ;  /* 0x0000000c11757223 */ /* 0x0c0fe20000000075 */
[-C--:B------:R-:W-:Y:S01]  /*12d0*/  FFMA R120, R17, R13.reuse, R110 ;  /* 0x0000000d11787223 */ /* 0x080fe2000000006e */
[CC--:B------:R-:W-:Y:S01]  /*12e0*/  FFMA R107, R18.reuse, R12.reuse, R107 ;  /* 0x0000000c126b7223 */ /* 0x0c0fe2000000006b */
[-C--:B------:R-:W-:Y:S01]  /*12f0*/  FFMA R112, R18, R13.reuse, R112 ;  /* 0x0000000d12707223 */ /* 0x080fe20000000070 */
[C---:B------:R-:W-:Y:S01]  /*1300*/  FFMA R101, R19.reuse, R12, R101 ;  /* 0x0000000c13657223 */ /* 0x040fe20000000065 */
[----:B------:R-:W-:Y:S01]  /*1310*/  FFMA R102, R19, R13, R102 ;  /* 0x0000000d13667223 */ /* 0x000fe20000000066 */
[----:B------:R-:W-:Y:S01]  /*1320*/  MOV R12, R8 ;  /* 0x00000008000c7202 */ /* 0x000fe20000000f00 */
[CC--:B------:R-:W-:Y:S01]  /*1330*/  FFMA R123, R48.reuse, R26.reuse, R35 ;  /* 0x0000001a307b7223 */ /* 0x0c0fe20000000023 */
[----:B------:R-:W-:Y:S01]  /*1340*/  MOV R13, R11 ;  /* 0x0000000b000d7202 */ /* 0x000fe20000000f00 */
[-C--:B------:R-:W-:Y:S01]  /*1350*/  FFMA R80, R48, R27.reuse, R44 ;  /* 0x0000001b30507223 */ /* 0x080fe2000000002c */
[C---:B------:R-:W-:Y:S01]  /*1360*/  FFMA R99, R51.reuse, R26, R93 ;  /* 0x0000001a33637223 */ /* 0x040fe2000000005d */
[----:B------:R-:W-:Y:S01]  /*1370*/  FFMA R100, R51, R27, R87 ;  /* 0x0000001b33647223 */ /* 0x000fe20000000057 */
        /* <DEDUP_REMOVED lines=8> */
[----:B------:R-:W-:Y:S01]  /*1400*/  FFMA R30, R30, R15, R78 ;  /* 0x0000000f1e1e7223 */ /* 0x000fe2000000004e */
[C---:B------:R-:W-:Y:S01]  /*1410*/  FFMA R94, R31.reuse, R23, R90 ;  /* 0x000000171f5e7223 */ /* 0x040fe2000000005a */
[CC--:B------:R-:W-:Y:S01]  /*1420*/  FFMA R81, R31.reuse, R14.reuse, R75 ;  /* 0x0000000e1f517223 */ /* 0x0c0fe2000000004b */
[-C--:B------:R-:W-:Y:S01]  /*1430*/  FFMA R86, R31, R15.reuse, R86 ;  /* 0x0000000f1f567223 */ /* 0x080fe20000000056 */
[CC--:B------:R-:W-:Y:S01]  /*1440*/  FFMA R123, R16.reuse, R14.reuse, R123 ;  /* 0x0000000e107b7223 */ /* 0x0c0fe2000000007b */
[-C--:B------:R-:W-:Y:S01]  /*1450*/  FFMA R80, R16, R15.reuse, R80 ;  /* 0x0000000f10507223 */ /* 0x080fe20000000050 */
[CC--:B------:R-:W-:Y:S01]  /*1460*/  FFMA R115, R17.reuse, R14.reuse, R115 ;  /* 0x0000000e11737223 */ /* 0x0c0fe20000000073 */
[-C--:B------:R-:W-:Y:S01]  /*1470*/  FFMA R118, R17, R15.reuse, R118 ;  /* 0x0000000f11767223 */ /* 0x080fe20000000076 */
[CC--:B------:R-:W-:Y:S01]  /*1480*/  FFMA R105, R18.reuse, R14.reuse, R105 ;  /* 0x0000000e12697223 */ /* 0x0c0fe20000000069 */
        /* <DEDUP_REMOVED lines=19> */
[----:B------:R-:W2:Y:S01]  /*15c0*/  LDG.E.128 R12, desc[UR10][R12.64] ;  /* 0x0000000a0c0c7981 */ /* 0x000ea2000c1e1d00 */
[C---:B------:R-:W-:Y:S01]  /*15d0*/  FFMA R56, R31.reuse, R20, R42 ;  /* 0x000000141f387223 */ /* 0x040fe2000000002a */
[C---:B------:R-:W-:Y:S01]  /*15e0*/  FFMA R108, R31.reuse, R21, R108 ;  /* 0x000000151f6c7223 */ /* 0x040fe2000000006c */
[----:B------:R-:W-:Y:S01]  /*15f0*/  FFMA R121, R31, R22, R121 ;  /* 0x000000161f797223 */ /* 0x000fe20000000079 */
[----:B------:R0:W3:Y:S04]  /*1600*/  LDG.E.128 R16, desc[UR10][R52.64] ;  /* 0x0000000a34107981 */ /* 0x0000e8000c1e1d00 */
[----:B------:R-:W-:Y:S04]  /*1610*/  LDS.128 R24, [R67+0x600] ;  /* 0x0006000043187984 */ /* 0x000fe80000000c00 */
[----:B------:R-:W-:Y:S04]  /*1620*/  LDS.128 R32, [R67+0x610] ;  /* 0x0006100043207984 */ /* 0x000fe80000000c00 */
[----:B------:R-:W1:Y:S04]  /*1630*/  LDS.128 R44, [R98+UR8+0x600] ;  /* 0x00060008622c7984 */ /* 0x000e680008000c00 */
[----:B------:R-:W4:Y:S04]  /*1640*/  LDS.128 R40, [R98+UR8+0x610] ;  /* 0x0006100862287984 */ /* 0x000f280008000c00 */
[----:B------:R-:W-:Y:S01]  /*1650*/  LDS.128 R20, [R67+0x810] ;  /* 0x0008100043147984 */ /* 0x000fe20000000c00 */
[C---:B-1----:R-:W-:Y:S01]  /*1660*/  FFMA R69, R44.reuse, R24, R69 ;  /* 0x000000182c457223 */ /* 0x042fe20000000045 */
[C---:B------:R-:W-:Y:S01]  /*1670*/  FFMA R70, R44.reuse, R25, R70 ;  /* 0x000000192c467223 */ /* 0x040fe20000000046 */
        /* <DEDUP_REMOVED lines=16> */
[C---:B0-----:R-:W-:Y:S01]  /*1780*/  FFMA R53, R46.reuse, R34, R29 ;  /* 0x000000222e357223 */ /* 0x041fe2000000001d */
[C---:B------:R-:W-:Y:S01]  /*1790*/  FFMA R52, R46.reuse, R35, R30 ;  /* 0x000000232e347223 */ /* 0x040fe2000000001e */
[----:B------:R-:W-:Y:S04]  /*17a0*/  LDS.128 R36, [R98+UR8+0x800] ;  /* 0x0008000862247984 */ /* 0x000fe80008000c00 */
[----:B------:R-:W0:Y:S01]  /*17b0*/  LDS.128 R28, [R67+0x800] ;  /* 0x00080000431c7984 */ /* 0x000e220000000c00 */
        /* <DEDUP_REMOVED lines=8> */
[C---:B----4-:R-:W-:Y:S01]  /*1840*/  FFMA R55, R40.reuse, R24, R55 ;  /* 0x0000001828377223 */ /* 0x050fe20000000037 */
        /* <DEDUP_REMOVED lines=14> */
[----:B------:R-:W-:-:S02]  /*1930*/  FFMA R104, R43, R27, R104 ;  /* 0x0000001b2b687223 */ /* 0x000fc40000000068 */
[----:B------:R-:W1:Y:S01]  /*1940*/  LDS.128 R24, [R98+UR8+0x810] ;  /* 0x0008100862187984 */ /* 0x000e620008000c00 */
        /* <DEDUP_REMOVED lines=20> */
[C---:B0-----:R-:W-:Y:S01]  /*1a90*/  FFMA R47, R38.reuse, R30, R77 ;  /* 0x0000001e262f7223 */ /* 0x041fe2000000004d */
[----:B------:R-:W-:Y:S01]  /*1aa0*/  FFMA R46, R38, R31, R76 ;  /* 0x0000001f262e7223 */ /* 0x000fe2000000004c */
[----:B------:R-:W-:Y:S04]  /*1ab0*/  LDS.128 R40, [R67+0xa00] ;  /* 0x000a000043287984 */ /* 0x000fe80000000c00 */
[----:B------:R-:W0:Y:S01]  /*1ac0*/  LDS.128 R76, [R98+UR8+0xa00] ;  /* 0x000a0008624c7984 */ /* 0x000e220008000c00 */
[----:B------:R-:W-:-:S03]  /*1ad0*/  FFMA R69, R36, R28, R69 ;  /* 0x0000001c24457223 */ /* 0x000fc60000000045 */
[----:B------:R-:W4:Y:S01]  /*1ae0*/  LDS.128 R32, [R67+0xa10] ;  /* 0x000a100043207984 */ /* 0x000f220000000c00 */
        /* <DEDUP_REMOVED lines=57> */
[----:B------:R-:W1:Y:S01]  /*1e80*/  LDS.128 R36, [R98+UR8+0xa10] ;  /* 0x000a100862247984 */ /* 0x000e620008000c00 */
[C---:B------:R-:W-:Y:S01]  /*1e90*/  FFMA R101, R27.reuse, R20, R101 ;  /* 0x000000141b657223 */ /* 0x040fe20000000065 */
[C---:B------:R-:W-:Y:S01]  /*1ea0*/  FFMA R102, R27.reuse, R21, R102 ;  /* 0x000000151b667223 */ /* 0x040fe20000000066 */
[C---:B------:R-:W-:Y:S01]  /*1eb0*/  FFMA R99, R27.reuse, R22, R99 ;  /* 0x000000161b637223 */ /* 0x040fe20000000063 */
[----:B------:R-:W-:Y:S01]  /*1ec0*/  FFMA R100, R27, R23, R100 ;  /* 0x000000171b647223 */ /* 0x000fe20000000064 */
[----:B------:R-:W-:Y:S04]  /*1ed0*/  LDS.128 R28, [R98+UR8+0xc00] ;  /* 0x000c0008621c7984 */ /* 0x000fe80008000c00 */
[----:B------:R-:W5:Y:S01]  /*1ee0*/  LDS.128 R20, [R67+0xc10] ;  /* 0x000c100043147984 */ /* 0x000f620000000c00 */
[----:B0-----:R-:W-:-:S03]  /*1ef0*/  FFMA R125, R79, R41, R108 ;  /* 0x000000294f7d7223 */ /* 0x001fc6000000006c */
[----:B------:R-:W0:Y:S04]  /*1f00*/  LDS.128 R24, [R67+0xc00] ;  /* 0x000c000043187984 */ /* 0x000e280000000c00 */
[----:B------:R-:W0:Y:S01]  /*1f10*/  LDS.128 R108, [R98+UR8+0xc10] ;  /* 0x000c1008626c7984 */ /* 0x000e220008000c00 */
[C---:B----4-:R-:W-:Y:S01]  /*1f20*/  FFMA R53, R78.reuse, R34, R53 ;  /* 0x000000224e357223 */ /* 0x050fe20000000035 */
        /* <DEDUP_REMOVED lines=29> */
[CC--:B-1----:R-:W-:Y:S01]  /*2100*/  FFMA R75, R36.reuse, R42.reuse, R75 ;  /* 0x0000002a244b7223 */ /* 0x0c2fe2000000004b */
[-C--:B------:R-:W-:Y:S01]  /*2110*/  FFMA R88, R36, R43.reuse, R88 ;  /* 0x0000002b24587223 */ /* 0x080fe20000000058 */
[CC--:B------:R-:W-:Y:S01]  /*2120*/  FFMA R119, R37.reuse, R42.reuse, R119 ;  /* 0x0000002a25777223 */ /* 0x0c0fe20000000077 */
[-C--:B------:R-:W-:Y:S01]  /*2130*/  FFMA R122, R37, R43.reuse, R122 ;  /* 0x0000002b257a7223 */ /* 0x080fe2000000007a */
[CC--:B------:R-:W-:Y:S01]  /*2140*/  FFMA R71, R38.reuse, R42.reuse, R71 ;  /* 0x0000002a26477223 */ /* 0x0c0fe20000000047 */
[-C--:B------:R-:W-:Y:S01]  /*2150*/  FFMA R114, R38, R43.reuse, R114 ;  /* 0x0000002b26727223 */ /* 0x080fe20000000072 */
[C---:B------:R-:W-:Y:S01]  /*2160*/  FFMA R103, R39.reuse, R42, R103 ;  /* 0x0000002a27677223 */ /* 0x040fe20000000067 */
[----:B------:R-:W-:Y:S01]  /*2170*/  FFMA R104, R39, R43, R104 ;  /* 0x0000002b27687223 */ /* 0x000fe20000000068 */
[-C--:B------:R-:W-:Y:S01]  /*2180*/  FFMA R79, R79, R35.reuse, R86 ;  /* 0x000000234f4f7223 */ /* 0x080fe20000000056 */
[-C--:B------:R-:W-:Y:S01]  /*2190*/  FFMA R77, R36, R40.reuse, R55 ;  /* 0x00000028244d7223 */ /* 0x080fe20000000037 */
[----:B------:R-:W-:Y:S01]  /*21a0*/  FFMA R78, R37, R40, R84 ;  /* 0x00000028254e7223 */ /* 0x000fe20000000054 */
[----:B------:R-:W-:Y:S01]  /*21b0*/  FFMA R76, R38, R35, R54 ;  /* 0x00000023264c7223 */ /* 0x000fe20000000036 */
[C---:B-----5:R-:W-:Y:S01]  /*21c0*/  FFMA R43, R30.reuse, R22, R53 ;  /* 0x000000161e2b7223 */ /* 0x060fe20000000035 */
[----:B------:R-:W-:Y:S01]  /*21d0*/  FFMA R42, R30, R23, R52 ;  /* 0x000000171e2a7223 */ /* 0x000fe20000000034 */
[----:B------:R-:W-:Y:S01]  /*21e0*/  USHF.L.U32 UR9, UR4, 0x2, URZ ;  /* 0x0000000204097899 */ /* 0x000fe200080006ff */
[----:B------:R-:W-:Y:S01]  /*21f0*/  FFMA R90, R36, R41, R90 ;  /* 0x00000029245a7223 */ /* 0x000fe2000000005a */
[----:B------:R-:W-:Y:S04]  /*2200*/  LDS.128 R92, [R67+0xe00] ;  /* 0x000e0000435c7984 */ /* 0x000fe80000000c00 */
[----:B------:R-:W-:Y:S01]  /*2210*/  LDS.128 R84, [R67+0xe10] ;  /* 0x000e100043547984 */ /* 0x000fe20000000c00 */
[----:B------:R-:W-:-:S03]  /*2220*/  ULOP3.LUT UR9, UR9, 0x1000, URZ, 0xc, !UPT ;  /* 0x0000100009097892 */ /* 0x000fc6000f8e0cff */
[----:B------:R-:W1:Y:S01]  /*2230*/  LDS.128 R52, [R98+UR8+0xe00] ;  /* 0x000e000862347984 */ /* 0x000e620008000c00 */
[-C--:B------:R-:W-:Y:S01]  /*2240*/  FFMA R123, R36, R34.reuse, R123 ;  /* 0x00000022247b7223 */ /* 0x080fe2000000007b */
        /* <DEDUP_REMOVED lines=12> */
[C---:B0-----:R-:W-:Y:S01]  /*2310*/  FFMA R69, R28.reuse, R24, R69 ;  /* 0x000000181c457223 */ /* 0x041fe20000000045 */
        /* <DEDUP_REMOVED lines=8> */
[----:B------:R-:W-:Y:S01]  /*23a0*/  FFMA R39, R31, R20, R89 ;  /* 0x000000141f277223 */ /* 0x000fe20000000059 */
[C---:B------:R-:W-:Y:S01]  /*23b0*/  FFMA R34, R108.reuse, R25, R90 ;  /* 0x000000196c227223 */ /* 0x040fe2000000005a */
[----:B------:R-:W-:Y:S01]  /*23c0*/  FFMA R28, R108, R27, R88 ;  /* 0x0000001b6c1c7223 */ /* 0x000fe20000000058 */
[-C--:B------:R-:W-:Y:S01]  /*23d0*/  FFMA R73, R36, R32.reuse, R73 ;  /* 0x0000002024497223 */ /* 0x080fe20000000049 */
[----:B------:R-:W-:Y:S01]  /*23e0*/  FFMA R117, R37, R32, R117 ;  /* 0x0000002025757223 */ /* 0x000fe20000000075 */
[----:B------:R-:W0:Y:S01]  /*23f0*/  LDS.128 R88, [R98+UR8+0xe10] ;  /* 0x000e100862587984 */ /* 0x000e220008000c00 */
[----:B------:R-:W-:Y:S01]  /*2400*/  UIADD3 UR8, UPT, UPT, UR6, UR9, URZ ;  /* 0x0000000906087290 */ /* 0x000fe2000fffe0ff */
[C---:B------:R-:W-:Y:S01]  /*2410*/  FFMA R72, R29.reuse, R24, R72 ;  /* 0x000000181d487223 */ /* 0x040fe20000000048 */
[----:B------:R-:W-:Y:S01]  /*2420*/  UIADD3 UR9, UPT, UPT, UR7, UR9, URZ ;  /* 0x0000000907097290 */ /* 0x000fe2000fffe0ff */
[C---:B------:R-:W-:Y:S01]  /*2430*/  FFMA R62, R29.reuse, R25, R62 ;  /* 0x000000191d3e7223 */ /* 0x040fe2000000003e */
[C---:B------:R-:W-:Y:S01]  /*2440*/  FFMA R59, R29.reuse, R26, R59 ;  /* 0x0000001a1d3b7223 */ /* 0x040fe2000000003b */
[C---:B------:R-:W-:Y:S01]  /*2450*/  FFMA R60, R29.reuse, R27, R60 ;  /* 0x0000001b1d3c7223 */ /* 0x040fe2000000003c */
[C---:B------:R-:W-:Y:S01]  /*2460*/  FFMA R57, R29.reuse, R20, R57 ;  /* 0x000000141d397223 */ /* 0x040fe20000000039 */
[C---:B------:R-:W-:Y:S01]  /*2470*/  FFMA R58, R29.reuse, R21, R58 ;  /* 0x000000151d3a7223 */ /* 0x040fe2000000003a */
[C---:B------:R-:W-:Y:S01]  /*2480*/  FFMA R51, R29.reuse, R22, R51 ;  /* 0x000000161d337223 */ /* 0x040fe20000000033 */
[----:B------:R-:W-:Y:S01]  /*2490*/  FFMA R50, R29, R23, R50 ;  /* 0x000000171d327223 */ /* 0x000fe20000000032 */
[-C--:B------:R-:W-:Y:S01]  /*24a0*/  FFMA R45, R30, R20.reuse, R45 ;  /* 0x000000141e2d7223 */ /* 0x080fe2000000002d */
[-C--:B------:R-:W-:Y:S01]  /*24b0*/  FFMA R29, R108, R20.reuse, R73 ;  /* 0x000000146c1d7223 */ /* 0x080fe20000000049 */
[-C--:B------:R-:W-:Y:S01]  /*24c0*/  FFMA R117, R109, R20.reuse, R117 ;  /* 0x000000146d757223 */ /* 0x080fe20000000075 */
[-C--:B------:R-:W-:Y:S01]  /*24d0*/  FFMA R107, R110, R20.reuse, R107 ;  /* 0x000000146e6b7223 */ /* 0x080fe2000000006b */
[----:B------:R-:W-:Y:S01]  /*24e0*/  FFMA R101, R111, R20, R101 ;  /* 0x000000146f657223 */ /* 0x000fe20000000065 */
[----:B------:R-:W-:-:S05]  /*24f0*/  LOP3.LUT R20, R3, 0xffc, R4, 0xc8, !PT ;  /* 0x00000ffc03147812 */ /* 0x000fca00078ec804 */
[----:B--2---:R-:W-:Y:S04]  /*2500*/  STS [R20+UR8], R12 ;  /* 0x0000000c14007988 */ /* 0x004fe80008000808 */
[----:B------:R-:W-:Y:S04]  /*2510*/  STS [R20+UR8+0x200], R13 ;  /* 0x0002000d14007988 */ /* 0x000fe80008000808 */
[----:B------:R-:W-:Y:S04]  /*2520*/  STS [R20+UR8+0x400], R14 ;  /* 0x0004000e14007988 */ /* 0x000fe80008000808 */
[----:B------:R2:W-:Y:S04]  /*2530*/  STS [R20+UR8+0x600], R15 ;  /* 0x0006000f14007988 */ /* 0x0005e80008000808 */
[----:B---3--:R-:W-:Y:S01]  /*2540*/  STS.128 [R5+UR9], R16 ;  /* 0x0000001005007988 */ /* 0x008fe20008000c09 */
[----:B------:R-:W-:Y:S01]  /*2550*/  FFMA R82, R36, R33, R82 ;  /* 0x0000002124527223 */ /* 0x000fe20000000052 */
[C---:B------:R-:W-:Y:S01]  /*2560*/  FFMA R124, R37.reuse, R41, R124 ;  /* 0x00000029257c7223 */ /* 0x040fe2000000007c */
[C---:B------:R-:W-:Y:S01]  /*2570*/  FFMA R120, R37.reuse, R33, R120 ;  /* 0x0000002125787223 */ /* 0x040fe20000000078 */
[----:B------:R-:W-:Y:S01]  /*2580*/  FFMA R118, R37, R35, R118 ;  /* 0x0000002325767223 */ /* 0x000fe20000000076 */
[C---:B------:R-:W-:Y:S01]  /*2590*/  FFMA R49, R30.reuse, R24, R49 ;  /* 0x000000181e317223 */ /* 0x040fe20000000031 */
[C---:B------:R-:W-:Y:S01]  /*25a0*/  FFMA R48, R30.reuse, R25, R48 ;  /* 0x000000191e307223 */ /* 0x040fe20000000030 */
[CC--:B------:R-:W-:Y:S01]  /*25b0*/  FFMA R47, R30.reuse, R26.reuse, R47 ;  /* 0x0000001a1e2f7223 */ /* 0x0c0fe2000000002f */
[C---:B------:R-:W-:Y:S01]  /*25c0*/  FFMA R46, R30.reuse, R27, R46 ;  /* 0x0000001b1e2e7223 */ /* 0x040fe2000000002e */
[----:B------:R-:W-:Y:S01]  /*25d0*/  FFMA R44, R30, R21, R44 ;  /* 0x000000151e2c7223 */ /* 0x000fe2000000002c */
[----:B------:R-:W-:Y:S01]  /*25e0*/  FFMA R80, R36, R35, R80 ;  /* 0x0000002324507223 */ /* 0x000fe20000000050 */
        /* <DEDUP_REMOVED lines=12> */
[----:B------:R-:W-:Y:S01]  /*26b0*/  FFMA R118, R109, R23, R118 ;  /* 0x000000176d767223 */ /* 0x000fe20000000076 */
[----:B------:R-:W-:Y:S01]  /*26c0*/  FFMA R109, R110, R26, R71 ;  /* 0x0000001a6e6d7223 */ /* 0x000fe20000000047 */
[C---:B-1----:R-:W-:Y:S01]  /*26d0*/  FFMA R81, R52.reuse, R93, R70 ;  /* 0x0000005d34517223 */ /* 0x042fe20000000046 */
[C---:B------:R-:W-:Y:S01]  /*26e0*/  FFMA R82, R52.reuse, R94, R65 ;  /* 0x0000005e34527223 */ /* 0x040fe20000000041 */
[C---:B------:R-:W-:Y:S01]  /*26f0*/  FFMA R77, R52.reuse, R85, R66 ;  /* 0x00000055344d7223 */ /* 0x040fe20000000042 */
[CC--:B------:R-:W-:Y:S01]  /*2700*/  FFMA R78, R52.reuse, R86.reuse, R61 ;  /* 0x00000056344e7223 */ /* 0x0c0fe2000000003d */
[----:B------:R-:W-:Y:S01]  /*2710*/  FFMA R79, R52, R87, R64 ;  /* 0x00000057344f7223 */ /* 0x000fe20000000040 */
[C---:B------:R-:W-:Y:S01]  /*2720*/  FFMA R75, R53.reuse, R95, R60 ;  /* 0x0000005f354b7223 */ /* 0x040fe2000000003c */
[C---:B------:R-:W-:Y:S01]  /*2730*/  FFMA R70, R53.reuse, R86, R51 ;  /* 0x0000005635467223 */ /* 0x040fe20000000033 */
[----:B------:R-:W-:Y:S01]  /*2740*/  FFMA R71, R53, R87, R50 ;  /* 0x0000005735477223 */ /* 0x000fe20000000032 */
[C---:B------:R-:W-:Y:S01]  /*2750*/  FFMA R64, R54.reuse, R92, R49 ;  /* 0x0000005c36407223 */ /* 0x040fe20000000031 */
[C---:B------:R-:W-:Y:S01]  /*2760*/  FFMA R65, R54.reuse, R93, R48 ;  /* 0x0000005d36417223 */ /* 0x040fe20000000030 */
[----:B------:R-:W-:Y:S01]  /*2770*/  BAR.SYNC.DEFER_BLOCKING 0x0 ;  /* 0x0000000000007b1d */ /* 0x000fe20000010000 */
[C---:B------:R-:W-:Y:S01]  /*2780*/  FFMA R66, R54.reuse, R94, R47 ;  /* 0x0000005e36427223 */ /* 0x040fe2000000002f */
[C---:B------:R-:W-:Y:S01]  /*2790*/  FFMA R67, R54.reuse, R95, R46 ;  /* 0x0000005f36437223 */ /* 0x040fe2000000002e */
[C---:B------:R-:W-:Y:S01]  /*27a0*/  FFMA R60, R54.reuse, R84, R45 ;  /* 0x00000054363c7223 */ /* 0x040fe2000000002d */
[----:B------:R-:W-:-:S02]  /*27b0*/  FFMA R61, R54, R85, R44 ;  /* 0x00000055363d7223 */ /* 0x000fc4000000002c */
[----:B------:R-:W1:Y:S04]  /*27c0*/  LDS.128 R48, [R98+UR8] ;  /* 0x0000000862307984 */ /* 0x000e680008000c00 */
[----:B------:R-:W4:Y:S01]  /*27d0*/  LDS.128 R44, [R98+UR8+0x10] ;  /* 0x00001008622c7984 */ /* 0x000f220008000c00 */
[----:B------:R-:W-:Y:S01]  /*27e0*/  UIADD3 UR5, UPT, UPT, UR5, 0x8, URZ ;  /* 0x0000000805057890 */ /* 0x000fe2000fffe0ff */
[CC--:B------:R-:W-:Y:S01]  /*27f0*/  FFMA R56, R31.reuse, R24.reuse, R56 ;  /* 0x000000181f387223 */ /* 0x0c0fe20000000038 */
[C---:B------:R-:W-:Y:S01]  /*2800*/  FFMA R40, R31.reuse, R25, R125 ;  /* 0x000000191f287223 */ /* 0x040fe2000000007d */
[----:B------:R-:W-:Y:S01]  /*2810*/  FFMA R36, R31, R21, R83 ;  /* 0x000000151f247223 */ /* 0x000fe20000000053 */
[C---:B------:R-:W-:Y:S01]  /*2820*/  FFMA R113, R110.reuse, R24, R113 ;  /* 0x000000186e717223 */ /* 0x040fe20000000071 */
[C---:B------:R-:W-:Y:S01]  /*2830*/  FFMA R116, R110.reuse, R25, R116 ;  /* 0x000000196e747223 */ /* 0x040fe20000000074 */
[C---:B------:R-:W-:Y:S01]  /*2840*/  FFMA R114, R110.reuse, R27, R114 ;  /* 0x0000001b6e727223 */ /* 0x040fe20000000072 */
[C---:B------:R-:W-:Y:S01]  /*2850*/  FFMA R112, R110.reuse, R21, R112 ;  /* 0x000000156e707223 */ /* 0x040fe20000000070 */
[-C--:B------:R-:W-:Y:S01]  /*2860*/  FFMA R105, R110, R22.reuse, R105 ;  /* 0x000000166e697223 */ /* 0x080fe20000000069 */
[C---:B------:R-:W-:Y:S01]  /*2870*/  FFMA R123, R108.reuse, R22, R123 ;  /* 0x000000166c7b7223 */ /* 0x040fe2000000007b */
[-C--:B------:R-:W-:Y:S01]  /*2880*/  FFMA R31, R108, R23.reuse, R80 ;  /* 0x000000176c1f7223 */ /* 0x080fe20000000050 */
[----:B------:R-:W-:Y:S01]  /*2890*/  FFMA R110, R110, R23, R76 ;  /* 0x000000176e6e7223 */ /* 0x000fe2000000004c */
[----:B------:R-:W-:Y:S01]  /*28a0*/  FFMA R108, R111, R24, R74 ;  /* 0x000000186f6c7223 */ /* 0x000fe2000000004a */
[C---:B------:R-:W-:Y:S01]  /*28b0*/  FFMA R80, R52.reuse, R92, R69 ;  /* 0x0000005c34507223 */ /* 0x040fe20000000045 */
[C---:B------:R-:W-:Y:S01]  /*28c0*/  FFMA R83, R52.reuse, R95, R68 ;  /* 0x0000005f34537223 */ /* 0x040fe20000000044 */
[----:B------:R-:W-:Y:S01]  /*28d0*/  FFMA R76, R52, R84, R63 ;  /* 0x00000054344c7223 */ /* 0x000fe2000000003f */
[C---:B------:R-:W-:Y:S01]  /*28e0*/  FFMA R73, R53.reuse, R93, R62 ;  /* 0x0000005d35497223 */ /* 0x040fe2000000003e */
[----:B------:R-:W-:Y:S01]  /*28f0*/  UISETP.GE.AND UP0, UPT, UR5, UR13, UPT ;  /* 0x0000000d0500728c */ /* 0x000fe2000bf06270 */
[C---:B------:R-:W-:Y:S01]  /*2900*/  FFMA R72, R53.reuse, R92, R72 ;  /* 0x0000005c35487223 */ /* 0x040fe20000000048 */
[C---:B------:R-:W-:Y:S01]  /*2910*/  FFMA R74, R53.reuse, R94, R59 ;  /* 0x0000005e354a7223 */ /* 0x040fe2000000003b */
[C---:B------:R-:W-:Y:S01]  /*2920*/  FFMA R68, R53.reuse, R84, R57 ;  /* 0x0000005435447223 */ /* 0x040fe20000000039 */
[----:B------:R-:W-:Y:S01]  /*2930*/  FFMA R69, R53, R85, R58 ;  /* 0x0000005535457223 */ /* 0x000fe2000000003a */
        /* <DEDUP_REMOVED lines=10> */
[----:B------:R-:W-:Y:S01]  /*29e0*/  FFMA R55, R55, R87, R32 ;  /* 0x0000005737377223 */ /* 0x000fe20000000020 */
[----:B------:R-:W-:Y:S01]  /*29f0*/  LEA R21, R7, UR9, 0x2 ;  /* 0x0000000907157c11 */ /* 0x000fe2000f8e10ff */
        /* <DEDUP_REMOVED lines=9> */
[----:B------:R-:W-:Y:S01]  /*2a90*/  IADD3 R8, P0, PT, R8, 0x20, RZ ;  /* 0x0000002008087810 */ /* 0x000fe20007f1e0ff */
[C---:B------:R-:W-:Y:S01]  /*2aa0*/  FFMA R28, R88.reuse, R84, R29 ;  /* 0x00000054581c7223 */ /* 0x040fe2000000001d */
[----:B------:R-:W0:Y:S01]  /*2ab0*/  LDS.128 R40, [R21] ;  /* 0x0000000015287984 */ /* 0x000e220000000c00 */
[C---:B------:R-:W-:Y:S01]  /*2ac0*/  FFMA R29, R88.reuse, R85, R30 ;  /* 0x00000055581d7223 */ /* 0x040fe2000000001e */
[C---:B------:R-:W-:Y:S01]  /*2ad0*/  FFMA R30, R88.reuse, R86, R123 ;  /* 0x00000056581e7223 */ /* 0x040fe2000000007b */
[----:B------:R-:W-:Y:S01]  /*2ae0*/  FFMA R31, R88, R87, R31 ;  /* 0x00000057581f7223 */ /* 0x000fe2000000001f */
[----:B------:R3:W0:Y:S01]  /*2af0*/  LDS.128 R36, [R21+0x10] ;  /* 0x0000100015247984 */ /* 0x0006220000000c00 */
[C---:B------:R-:W-:Y:S01]  /*2b00*/  FFMA R24, R89.reuse, R92, R121 ;  /* 0x0000005c59187223 */ /* 0x040fe20000000079 */
[C---:B------:R-:W-:Y:S01]  /*2b10*/  FFMA R25, R89.reuse, R93, R124 ;  /* 0x0000005d59197223 */ /* 0x040fe2000000007c */
[C---:B------:R-:W-:Y:S01]  /*2b20*/  FFMA R26, R89.reuse, R94, R119 ;  /* 0x0000005e591a7223 */ /* 0x040fe20000000077 */
[C---:B------:R-:W-:Y:S01]  /*2b30*/  FFMA R27, R89.reuse, R95, R122 ;  /* 0x0000005f591b7223 */ /* 0x040fe2000000007a */
[C---:B--2---:R-:W-:Y:S01]  /*2b40*/  FFMA R20, R89.reuse, R84, R117 ;  /* 0x0000005459147223 */ /* 0x044fe20000000075 */
[C---:B------:R-:W-:Y:S01]  /*2b50*/  FFMA R22, R89.reuse, R86, R115 ;  /* 0x0000005659167223 */ /* 0x040fe20000000073 */
[C---:B------:R-:W-:Y:S01]  /*2b60*/  FFMA R23, R89.reuse, R87, R118 ;  /* 0x0000005759177223 */ /* 0x040fe20000000076 */
[----:B---3--:R-:W-:Y:S01]  /*2b70*/  FFMA R21, R89, R85, R120 ;  /* 0x0000005559157223 */ /* 0x008fe20000000078 */
        /* <DEDUP_REMOVED lines=16> */
[----:B------:R-:W-:Y:S01]  /*2c80*/  IADD3.X R11, PT, PT, RZ, R11, RZ, P0, !PT ;  /* 0x0000000bff0b7210 */ /* 0x000fe200007fe4ff */
[----:B------:R-:W-:Y:S01]  /*2c90*/  UIADD3 UR4, UPT, UPT, UR4, 0x400, URZ ;  /* 0x0000040004047890 */ /* 0x000fe2000fffe0ff */
[----:B-1--4-:R-:W-:Y:S11]  /*2ca0*/  BRA.U !UP0, `(.L_x_1) ;  /* 0xffffffdd08107547 */ /* 0x012ff6000b83ffff */
.L_x_0:
[----:B------:R-:W1:Y:S01]  /*2cb0*/  LDCU.64 UR4, c[0x0][0x3b0] ;  /* 0x00007600ff0477ac */ /* 0x000e620008000a00 */
[----:B------:R-:W-:Y:S02]  /*2cc0*/  IMAD R0, R9, UR12, R0 ;  /* 0x0000000c09007c24 */ /* 0x000fe4000f8e0200 */
[----:B------:R-:W-:-:S03]  /*2cd0*/  IMAD R7, R6, R9, R7 ;  /* 0x0000000906077224 */ /* 0x000fc600078e0207 */
[----:B------:R-:W-:Y:S02]  /*2ce0*/  SHF.L.U32 R0, R0, 0x7, RZ ;  /* 0x0000000700007819 */ /* 0x000fe400000006ff */
[----:B------:R-:W-:Y:S02]  /*2cf0*/  SHF.R.S32.HI R3, RZ, 0x1f, R7 ;  /* 0x0000001fff037819 */ /* 0x000fe40000011407 */
[----:B------:R-:W-:-:S04]  /*2d00*/  IADD3 R7, P0, PT, R0, R7, RZ ;  /* 0x0000000700077210 */ /* 0x000fc80007f1e0ff */
[----:B------:R-:W-:Y:S02]  /*2d10*/  LEA.HI.X.SX32 R0, R0, R3, 0x1, P0 ;  /* 0x0000000300007211 */ /* 0x000fe400000f0eff */
[----:B-1----:R-:W-:-:S04]  /*2d20*/  LEA R2, P0, R7, UR4, 0x2 ;  /* 0x0000000407027c11 */ /* 0x002fc8000f8010ff */
[----:B------:R-:W-:-:S03]  /*2d30*/  LEA.HI.X R3, R7, UR5, R0, 0x2, P0 ;  /* 0x0000000507037c11 */ /* 0x000fc600080f1400 */
[C---:B------:R-:W-:Y:S02]  /*2d40*/  IMAD.WIDE R4, R9.reuse, 0x4, R2 ;  /* 0x0000000409047825 */ /* 0x040fe400078e0202 */
[----:B------:R-:W-:Y:S04]  /*2d50*/  STG.E.128 desc[UR10][R2.64], R80 ;  /* 0x0000005002007986 */ /* 0x000fe8000c101d0a */
[----:B------:R-:W-:Y:S01]  /*2d60*/  STG.E.128 desc[UR10][R2.64+0x10], R76 ;  /* 0x0000104c02007986 */ /* 0x000fe2000c101d0a */
[----:B------:R-:W-:-:S03]  /*2d70*/  IMAD.WIDE R6, R9, 0x4, R4 ;  /* 0x0000000409067825 */ /* 0x000fc600078e0204 */
[----:B------:R-:W-:Y:S01]  /*2d80*/  STG.E.128 desc[UR10][R4.64], R72 ;  /* 0x0000004804007986 */ /* 0x000fe2000c101d0a */
[----:B------:R-:W-:-:S03]  /*2d90*/  IMAD.WIDE R10, R9, 0x4, R6 ;  /* 0x00000004090a7825 */ /* 0x000fc600078e0206 */
[----:B------:R-:W-:Y:S04]  /*2da0*/  STG.E.128 desc[UR10][R4.64+0x10], R68 ;  /* 0x0000104404007986 */ /* 0x000fe8000c101d0a */
[----:B------:R-:W-:Y:S01]  /*2db0*/  STG.E.128 desc[UR10][R6.64], R64 ;  /* 0x0000004006007986 */ /* 0x000fe2000c101d0a */
[----:B0-----:R-:W-:-:S03]  /*2dc0*/  IMAD.WIDE R36, R9, 0x4, R10 ;  /* 0x0000000409247825 */ /* 0x001fc600078e020a */
[----:B------:R-:W-:Y:S01]  /*2dd0*/  STG.E.128 desc[UR10][R6.64+0x10], R60 ;  /* 0x0000103c06007986 */ /* 0x000fe2000c101d0a */
[----:B------:R-:W-:-:S03]  /*2de0*/  IMAD.WIDE R38, R9, 0x4, R36 ;  /* 0x0000000409267825 */ /* 0x000fc600078e0224 */
[----:B------:R-:W-:Y:S04]  /*2df0*/  STG.E.128 desc[UR10][R10.64], R56 ;  /* 0x000000380a007986 */ /* 0x000fe8000c101d0a */
[----:B------:R-:W-:Y:S01]  /*2e00*/  STG.E.128 desc[UR10][R10.64+0x10], R52 ;  /* 0x000010340a007986 */ /* 0x000fe2000c101d0a */
[----:B------:R-:W-:-:S03]  /*2e10*/  IMAD.WIDE R40, R9, 0x4, R38 ;  /* 0x0000000409287825 */ /* 0x000fc600078e0226 */
[----:B------:R-:W-:Y:S01]  /*2e20*/  STG.E.128 desc[UR10][R36.64], R32 ;  /* 0x0000002024007986 */ /* 0x000fe2000c101d0a */
[----:B------:R-:W-:-:S03]  /*2e30*/  IMAD.WIDE R8, R9, 0x4, R40 ;  /* 0x0000000409087825 */ /* 0x000fc600078e0228 */
[----:B------:R-:W-:Y:S04]  /*2e40*/  STG.E.128 desc[UR10][R36.64+0x10], R28 ;  /* 0x0000101c24007986 */ /* 0x000fe8000c101d0a */
[----:B------:R-:W-:Y:S04]  /*2e50*/  STG.E.128 desc[UR10][R38.64], R24 ;  /* 0x0000001826007986 */ /* 0x000fe8000c101d0a */
[----:B------:R-:W-:Y:S04]  /*2e60*/  STG.E.128 desc[UR10][R38.64+0x10], R20 ;  /* 0x0000101426007986 */ /* 0x000fe8000c101d0a */
[----:B------:R-:W-:Y:S04]  /*2e70*/  STG.E.128 desc[UR10][R40.64], R16 ;  /* 0x0000001028007986 */ /* 0x000fe8000c101d0a */
[----:B------:R-:W-:Y:S04]  /*2e80*/  STG.E.128 desc[UR10][R40.64+0x10], R12 ;  /* 0x0000100c28007986 */ /* 0x000fe8000c101d0a */
[----:B------:R-:W-:Y:S04]  /*2e90*/  STG.E.128 desc[UR10][R8.64], R92 ;  /* 0x0000005c08007986 */ /* 0x000fe8000c101d0a */
[----:B------:R-:W-:Y:S01]  /*2ea0*/  STG.E.128 desc[UR10][R8.64+0x10], R84 ;  /* 0x0000105408007986 */ /* 0x000fe2000c101d0a */
[----:B------:R-:W-:Y:S05]  /*2eb0*/  EXIT ;  /* 0x000000000000794d */ /* 0x000fea0003800000 */
.L_x_2:
[----:B------:R-:W-:-:S00]  /*2ec0*/  BRA `(.L_x_2) ;  /* 0xfffffffc00fc7947 */ /* 0x000fc0000383ffff */
[----:B------:R-:W-:-:S00]  /*2ed0*/  NOP ;  /* 0x0000000000007918 */ /* 0x000fc00000000000 */
        /* <DEDUP_REMOVED lines=10> */
.L_x_3:


//--------------------- .nv.shared._Z6sgemm9iiifPfiS_ifS_i --------------------------
	.section	.nv.shared._Z6sgemm9iiifPfiS_ifS_i,"aw",@nobits
	.sectionflags	@""
	.align	4
.nv.shared._Z6sgemm9iiifPfiS_ifS_i:
	.zero		17408


//--------------------- .nv.shared.reserved.0     --------------------------
	.section	.nv.shared.reserved.0,"aw",@nobits
	.weak		__nv_reservedSMEM_offset_0_alias
	.size		__nv_reservedSMEM_offset_0_alias, 0, 64
	.other		__nv_reservedSMEM_offset_0_alias,@"STO_CUDA_RESERVED_SHARED STV_DEFAULT"
__nv_reservedSMEM_offset_0_alias:
	.zero		0
	.zero		64


//--------------------- .nv.constant0._Z6sgemm9iiifPfiS_ifS_i --------------------------
	.section	.nv.constant0._Z6sgemm9iiifPfiS_ifS_i,"a",@progbits
	.sectionflags	@""
	.align	4
.nv.constant0._Z6sgemm9iiifPfiS_ifS_i:
	.zero		956


//--------------------- SYMBOLS --------------------------

	.type		.nv.reservedSmem.offset0,@object
	.size		.nv.reservedSmem.offset0,0x4
	.type		.nv.reservedSmem.cap,@object
	.size		.nv.reservedSmem.cap,0x4
